//
// Generated by NVIDIA NVVM Compiler
//
// Compiler Build ID: CL-36424714
// Cuda compilation tools, release 13.0, V13.0.88
// Based on NVVM 20.0.0
//

.version 9.0
.target sm_100
.address_size 64

	// .globl	_Z16matmul_v1_kernelPKfS0_Pfiii
// _ZZ16matmul_v2_kernelPKfS0_PfiiiE7A_shmem has been demoted
// _ZZ16matmul_v2_kernelPKfS0_PfiiiE7B_shmem has been demoted
// _ZZ16matmul_v3_kernelILi128ELi128ELi32ELi256EEvPKfS1_PfiiiE7A_shmem has been demoted
// _ZZ16matmul_v3_kernelILi128ELi128ELi32ELi256EEvPKfS1_PfiiiE7B_shmem has been demoted

.visible .entry _Z16matmul_v1_kernelPKfS0_Pfiii(
	.param .u64 .ptr .align 1 _Z16matmul_v1_kernelPKfS0_Pfiii_param_0,
	.param .u64 .ptr .align 1 _Z16matmul_v1_kernelPKfS0_Pfiii_param_1,
	.param .u64 .ptr .align 1 _Z16matmul_v1_kernelPKfS0_Pfiii_param_2,
	.param .u32 _Z16matmul_v1_kernelPKfS0_Pfiii_param_3,
	.param .u32 _Z16matmul_v1_kernelPKfS0_Pfiii_param_4,
	.param .u32 _Z16matmul_v1_kernelPKfS0_Pfiii_param_5
)
{
	.reg .pred 	%p<13>;
	.reg .b32 	%r<41>;
	.reg .b32 	%f<68>;
	.reg .b64 	%rd<53>;

	ld.param.u64 	%rd7, [_Z16matmul_v1_kernelPKfS0_Pfiii_param_0];
	ld.param.u64 	%rd8, [_Z16matmul_v1_kernelPKfS0_Pfiii_param_1];
	ld.param.u64 	%rd6, [_Z16matmul_v1_kernelPKfS0_Pfiii_param_2];
	ld.param.u32 	%r20, [_Z16matmul_v1_kernelPKfS0_Pfiii_param_3];
	ld.param.u32 	%r18, [_Z16matmul_v1_kernelPKfS0_Pfiii_param_4];
	ld.param.u32 	%r19, [_Z16matmul_v1_kernelPKfS0_Pfiii_param_5];
	cvta.to.global.u64 	%rd1, %rd8;
	cvta.to.global.u64 	%rd2, %rd7;
	mov.u32 	%r21, %ctaid.x;
	mov.u32 	%r22, %ntid.x;
	mov.u32 	%r23, %tid.x;
	mad.lo.s32 	%r1, %r21, %r22, %r23;
	mov.u32 	%r24, %ctaid.y;
	mov.u32 	%r25, %ntid.y;
	mov.u32 	%r26, %tid.y;
	mad.lo.s32 	%r2, %r24, %r25, %r26;
	setp.ge.s32 	%p1, %r2, %r20;
	setp.ge.s32 	%p2, %r1, %r18;
	or.pred  	%p3, %p1, %p2;
	@%p3 bra 	$L__BB0_14;
	setp.lt.s32 	%p4, %r19, 1;
	mov.f32 	%f67, 0f00000000;
	@%p4 bra 	$L__BB0_13;
	mul.lo.s32 	%r3, %r19, %r2;
	and.b32  	%r4, %r19, 7;
	setp.lt.u32 	%p5, %r19, 8;
	mov.f32 	%f67, 0f00000000;
	mov.b32 	%r39, 0;
	@%p5 bra 	$L__BB0_5;
	and.b32  	%r39, %r19, 2147483640;
	neg.s32 	%r37, %r39;
	shl.b32 	%r7, %r18, 3;
	mul.wide.u32 	%rd9, %r3, 4;
	add.s64 	%rd10, %rd9, %rd2;
	add.s64 	%rd52, %rd10, 16;
	mov.f32 	%f67, 0f00000000;
	mul.wide.s32 	%rd13, %r18, 4;
	mov.u32 	%r36, %r1;
$L__BB0_4:
	.pragma "nounroll";
	ld.global.f32 	%f17, [%rd52+-16];
	mul.wide.s32 	%rd11, %r36, 4;
	add.s64 	%rd12, %rd1, %rd11;
	ld.global.f32 	%f18, [%rd12];
	fma.rn.f32 	%f19, %f17, %f18, %f67;
	ld.global.f32 	%f20, [%rd52+-12];
	add.s64 	%rd14, %rd12, %rd13;
	ld.global.f32 	%f21, [%rd14];
	fma.rn.f32 	%f22, %f20, %f21, %f19;
	ld.global.f32 	%f23, [%rd52+-8];
	add.s64 	%rd15, %rd14, %rd13;
	ld.global.f32 	%f24, [%rd15];
	fma.rn.f32 	%f25, %f23, %f24, %f22;
	ld.global.f32 	%f26, [%rd52+-4];
	add.s64 	%rd16, %rd15, %rd13;
	ld.global.f32 	%f27, [%rd16];
	fma.rn.f32 	%f28, %f26, %f27, %f25;
	ld.global.f32 	%f29, [%rd52];
	add.s64 	%rd17, %rd16, %rd13;
	ld.global.f32 	%f30, [%rd17];
	fma.rn.f32 	%f31, %f29, %f30, %f28;
	ld.global.f32 	%f32, [%rd52+4];
	add.s64 	%rd18, %rd17, %rd13;
	ld.global.f32 	%f33, [%rd18];
	fma.rn.f32 	%f34, %f32, %f33, %f31;
	ld.global.f32 	%f35, [%rd52+8];
	add.s64 	%rd19, %rd18, %rd13;
	ld.global.f32 	%f36, [%rd19];
	fma.rn.f32 	%f37, %f35, %f36, %f34;
	ld.global.f32 	%f38, [%rd52+12];
	add.s64 	%rd20, %rd19, %rd13;
	ld.global.f32 	%f39, [%rd20];
	fma.rn.f32 	%f67, %f38, %f39, %f37;
	add.s32 	%r37, %r37, 8;
	add.s32 	%r36, %r36, %r7;
	add.s64 	%rd52, %rd52, 32;
	setp.ne.s32 	%p6, %r37, 0;
	@%p6 bra 	$L__BB0_4;
$L__BB0_5:
	setp.eq.s32 	%p7, %r4, 0;
	@%p7 bra 	$L__BB0_13;
	and.b32  	%r13, %r19, 3;
	setp.lt.u32 	%p8, %r4, 4;
	@%p8 bra 	$L__BB0_8;
	add.s32 	%r28, %r39, %r3;
	mul.wide.u32 	%rd21, %r28, 4;
	add.s64 	%rd22, %rd2, %rd21;
	ld.global.f32 	%f41, [%rd22];
	mad.lo.s32 	%r29, %r39, %r18, %r1;
	mul.wide.s32 	%rd23, %r29, 4;
	add.s64 	%rd24, %rd1, %rd23;
	ld.global.f32 	%f42, [%rd24];
	fma.rn.f32 	%f43, %f41, %f42, %f67;
	cvt.u64.u32 	%rd25, %r3;
	cvt.u64.u32 	%rd26, %r39;
	add.s64 	%rd27, %rd26, %rd25;
	shl.b64 	%rd28, %rd27, 2;
	add.s64 	%rd29, %rd2, %rd28;
	ld.global.f32 	%f44, [%rd29+4];
	mul.wide.s32 	%rd30, %r18, 4;
	add.s64 	%rd31, %rd24, %rd30;
	ld.global.f32 	%f45, [%rd31];
	fma.rn.f32 	%f46, %f44, %f45, %f43;
	ld.global.f32 	%f47, [%rd29+8];
	add.s64 	%rd32, %rd31, %rd30;
	ld.global.f32 	%f48, [%rd32];
	fma.rn.f32 	%f49, %f47, %f48, %f46;
	ld.global.f32 	%f50, [%rd29+12];
	add.s64 	%rd33, %rd32, %rd30;
	ld.global.f32 	%f51, [%rd33];
	fma.rn.f32 	%f67, %f50, %f51, %f49;
	add.s32 	%r39, %r39, 4;
$L__BB0_8:
	setp.eq.s32 	%p9, %r13, 0;
	@%p9 bra 	$L__BB0_13;
	setp.eq.s32 	%p10, %r13, 1;
	@%p10 bra 	$L__BB0_11;
	add.s32 	%r30, %r39, %r3;
	mul.wide.u32 	%rd34, %r30, 4;
	add.s64 	%rd35, %rd2, %rd34;
	ld.global.f32 	%f53, [%rd35];
	mad.lo.s32 	%r31, %r39, %r18, %r1;
	mul.wide.s32 	%rd36, %r31, 4;
	add.s64 	%rd37, %rd1, %rd36;
	ld.global.f32 	%f54, [%rd37];
	fma.rn.f32 	%f55, %f53, %f54, %f67;
	cvt.u64.u32 	%rd38, %r3;
	cvt.u64.u32 	%rd39, %r39;
	add.s64 	%rd40, %rd39, %rd38;
	shl.b64 	%rd41, %rd40, 2;
	add.s64 	%rd42, %rd2, %rd41;
	ld.global.f32 	%f56, [%rd42+4];
	mul.wide.s32 	%rd43, %r18, 4;
	add.s64 	%rd44, %rd37, %rd43;
	ld.global.f32 	%f57, [%rd44];
	fma.rn.f32 	%f67, %f56, %f57, %f55;
	add.s32 	%r39, %r39, 2;
$L__BB0_11:
	and.b32  	%r32, %r19, 1;
	setp.eq.b32 	%p11, %r32, 1;
	not.pred 	%p12, %p11;
	@%p12 bra 	$L__BB0_13;
	add.s32 	%r33, %r39, %r3;
	mul.wide.u32 	%rd45, %r33, 4;
	add.s64 	%rd46, %rd2, %rd45;
	ld.global.f32 	%f58, [%rd46];
	mad.lo.s32 	%r34, %r39, %r18, %r1;
	mul.wide.s32 	%rd47, %r34, 4;
	add.s64 	%rd48, %rd1, %rd47;
	ld.global.f32 	%f59, [%rd48];
	fma.rn.f32 	%f67, %f58, %f59, %f67;
$L__BB0_13:
	mad.lo.s32 	%r35, %r18, %r2, %r1;
	cvta.to.global.u64 	%rd49, %rd6;
	mul.wide.s32 	%rd50, %r35, 4;
	add.s64 	%rd51, %rd49, %rd50;
	st.global.f32 	[%rd51], %f67;
$L__BB0_14:
	ret;

}
	// .globl	_Z16matmul_v2_kernelPKfS0_Pfiii
.visible .entry _Z16matmul_v2_kernelPKfS0_Pfiii(
	.param .u64 .ptr .align 1 _Z16matmul_v2_kernelPKfS0_Pfiii_param_0,
	.param .u64 .ptr .align 1 _Z16matmul_v2_kernelPKfS0_Pfiii_param_1,
	.param .u64 .ptr .align 1 _Z16matmul_v2_kernelPKfS0_Pfiii_param_2,
	.param .u32 _Z16matmul_v2_kernelPKfS0_Pfiii_param_3,
	.param .u32 _Z16matmul_v2_kernelPKfS0_Pfiii_param_4,
	.param .u32 _Z16matmul_v2_kernelPKfS0_Pfiii_param_5
)
{
	.reg .pred 	%p<12>;
	.reg .b32 	%r<38>;
	.reg .b32 	%f<111>;
	.reg .b64 	%rd<27>;
	// demoted variable
	.shared .align 4 .b8 _ZZ16matmul_v2_kernelPKfS0_PfiiiE7A_shmem[4096];
	// demoted variable
	.shared .align 4 .b8 _ZZ16matmul_v2_kernelPKfS0_PfiiiE7B_shmem[4096];
	ld.param.u64 	%rd8, [_Z16matmul_v2_kernelPKfS0_Pfiii_param_0];
	ld.param.u64 	%rd9, [_Z16matmul_v2_kernelPKfS0_Pfiii_param_1];
	ld.param.u64 	%rd10, [_Z16matmul_v2_kernelPKfS0_Pfiii_param_2];
	ld.param.u32 	%r15, [_Z16matmul_v2_kernelPKfS0_Pfiii_param_3];
	ld.param.u32 	%r16, [_Z16matmul_v2_kernelPKfS0_Pfiii_param_4];
	ld.param.u32 	%r17, [_Z16matmul_v2_kernelPKfS0_Pfiii_param_5];
	mov.u32 	%r1, %tid.x;
	mov.u32 	%r2, %tid.y;
	mov.u32 	%r18, %ctaid.y;
	shl.b32 	%r3, %r18, 5;
	mov.u32 	%r19, %ctaid.x;
	shl.b32 	%r4, %r19, 5;
	setp.lt.s32 	%p1, %r17, 1;
	mov.f32 	%f110, 0f00000000;
	@%p1 bra 	$L__BB1_7;
	mul.lo.s32 	%r21, %r17, %r3;
	sub.s32 	%r5, %r15, %r3;
	mad.lo.s32 	%r22, %r17, %r2, %r1;
	shl.b32 	%r23, %r2, 7;
	mov.u32 	%r24, _ZZ16matmul_v2_kernelPKfS0_PfiiiE7A_shmem;
	add.s32 	%r6, %r24, %r23;
	shl.b32 	%r25, %r1, 2;
	add.s32 	%r7, %r6, %r25;
	sub.s32 	%r8, %r16, %r4;
	mad.lo.s32 	%r26, %r16, %r2, %r1;
	mov.u32 	%r27, _ZZ16matmul_v2_kernelPKfS0_PfiiiE7B_shmem;
	add.s32 	%r10, %r27, %r25;
	add.s32 	%r9, %r10, %r23;
	shl.b32 	%r28, %r16, 5;
	mul.wide.s32 	%rd11, %r21, 4;
	mul.wide.u32 	%rd12, %r22, 4;
	add.s64 	%rd13, %rd11, %rd12;
	cvta.to.global.u64 	%rd14, %rd8;
	add.s64 	%rd26, %rd14, %rd13;
	mul.wide.s32 	%rd15, %r4, 4;
	mul.wide.s32 	%rd16, %r26, 4;
	add.s64 	%rd17, %rd15, %rd16;
	cvta.to.global.u64 	%rd18, %rd9;
	add.s64 	%rd25, %rd18, %rd17;
	mul.wide.s32 	%rd3, %r28, 4;
	mov.f32 	%f110, 0f00000000;
	mov.b32 	%r37, 0;
	mov.u32 	%r36, %r17;
$L__BB1_2:
	setp.ge.s32 	%p2, %r2, %r5;
	setp.ge.s32 	%p3, %r1, %r36;
	mov.f32 	%f108, 0f00000000;
	or.pred  	%p4, %p2, %p3;
	@%p4 bra 	$L__BB1_4;
	ld.global.f32 	%f108, [%rd26];
$L__BB1_4:
	setp.ge.s32 	%p5, %r1, %r8;
	st.shared.f32 	[%r7], %f108;
	setp.ge.s32 	%p6, %r2, %r36;
	mov.f32 	%f109, 0f00000000;
	or.pred  	%p7, %p6, %p5;
	@%p7 bra 	$L__BB1_6;
	ld.global.f32 	%f109, [%rd25];
$L__BB1_6:
	st.shared.f32 	[%r9], %f109;
	bar.sync 	0;
	ld.shared.f32 	%f12, [%r6];
	ld.shared.f32 	%f13, [%r10];
	fma.rn.f32 	%f14, %f12, %f13, %f110;
	ld.shared.f32 	%f15, [%r6+4];
	ld.shared.f32 	%f16, [%r10+128];
	fma.rn.f32 	%f17, %f15, %f16, %f14;
	ld.shared.f32 	%f18, [%r6+8];
	ld.shared.f32 	%f19, [%r10+256];
	fma.rn.f32 	%f20, %f18, %f19, %f17;
	ld.shared.f32 	%f21, [%r6+12];
	ld.shared.f32 	%f22, [%r10+384];
	fma.rn.f32 	%f23, %f21, %f22, %f20;
	ld.shared.f32 	%f24, [%r6+16];
	ld.shared.f32 	%f25, [%r10+512];
	fma.rn.f32 	%f26, %f24, %f25, %f23;
	ld.shared.f32 	%f27, [%r6+20];
	ld.shared.f32 	%f28, [%r10+640];
	fma.rn.f32 	%f29, %f27, %f28, %f26;
	ld.shared.f32 	%f30, [%r6+24];
	ld.shared.f32 	%f31, [%r10+768];
	fma.rn.f32 	%f32, %f30, %f31, %f29;
	ld.shared.f32 	%f33, [%r6+28];
	ld.shared.f32 	%f34, [%r10+896];
	fma.rn.f32 	%f35, %f33, %f34, %f32;
	ld.shared.f32 	%f36, [%r6+32];
	ld.shared.f32 	%f37, [%r10+1024];
	fma.rn.f32 	%f38, %f36, %f37, %f35;
	ld.shared.f32 	%f39, [%r6+36];
	ld.shared.f32 	%f40, [%r10+1152];
	fma.rn.f32 	%f41, %f39, %f40, %f38;
	ld.shared.f32 	%f42, [%r6+40];
	ld.shared.f32 	%f43, [%r10+1280];
	fma.rn.f32 	%f44, %f42, %f43, %f41;
	ld.shared.f32 	%f45, [%r6+44];
	ld.shared.f32 	%f46, [%r10+1408];
	fma.rn.f32 	%f47, %f45, %f46, %f44;
	ld.shared.f32 	%f48, [%r6+48];
	ld.shared.f32 	%f49, [%r10+1536];
	fma.rn.f32 	%f50, %f48, %f49, %f47;
	ld.shared.f32 	%f51, [%r6+52];
	ld.shared.f32 	%f52, [%r10+1664];
	fma.rn.f32 	%f53, %f51, %f52, %f50;
	ld.shared.f32 	%f54, [%r6+56];
	ld.shared.f32 	%f55, [%r10+1792];
	fma.rn.f32 	%f56, %f54, %f55, %f53;
	ld.shared.f32 	%f57, [%r6+60];
	ld.shared.f32 	%f58, [%r10+1920];
	fma.rn.f32 	%f59, %f57, %f58, %f56;
	ld.shared.f32 	%f60, [%r6+64];
	ld.shared.f32 	%f61, [%r10+2048];
	fma.rn.f32 	%f62, %f60, %f61, %f59;
	ld.shared.f32 	%f63, [%r6+68];
	ld.shared.f32 	%f64, [%r10+2176];
	fma.rn.f32 	%f65, %f63, %f64, %f62;
	ld.shared.f32 	%f66, [%r6+72];
	ld.shared.f32 	%f67, [%r10+2304];
	fma.rn.f32 	%f68, %f66, %f67, %f65;
	ld.shared.f32 	%f69, [%r6+76];
	ld.shared.f32 	%f70, [%r10+2432];
	fma.rn.f32 	%f71, %f69, %f70, %f68;
	ld.shared.f32 	%f72, [%r6+80];
	ld.shared.f32 	%f73, [%r10+2560];
	fma.rn.f32 	%f74, %f72, %f73, %f71;
	ld.shared.f32 	%f75, [%r6+84];
	ld.shared.f32 	%f76, [%r10+2688];
	fma.rn.f32 	%f77, %f75, %f76, %f74;
	ld.shared.f32 	%f78, [%r6+88];
	ld.shared.f32 	%f79, [%r10+2816];
	fma.rn.f32 	%f80, %f78, %f79, %f77;
	ld.shared.f32 	%f81, [%r6+92];
	ld.shared.f32 	%f82, [%r10+2944];
	fma.rn.f32 	%f83, %f81, %f82, %f80;
	ld.shared.f32 	%f84, [%r6+96];
	ld.shared.f32 	%f85, [%r10+3072];
	fma.rn.f32 	%f86, %f84, %f85, %f83;
	ld.shared.f32 	%f87, [%r6+100];
	ld.shared.f32 	%f88, [%r10+3200];
	fma.rn.f32 	%f89, %f87, %f88, %f86;
	ld.shared.f32 	%f90, [%r6+104];
	ld.shared.f32 	%f91, [%r10+3328];
	fma.rn.f32 	%f92, %f90, %f91, %f89;
	ld.shared.f32 	%f93, [%r6+108];
	ld.shared.f32 	%f94, [%r10+3456];
	fma.rn.f32 	%f95, %f93, %f94, %f92;
	ld.shared.f32 	%f96, [%r6+112];
	ld.shared.f32 	%f97, [%r10+3584];
	fma.rn.f32 	%f98, %f96, %f97, %f95;
	ld.shared.f32 	%f99, [%r6+116];
	ld.shared.f32 	%f100, [%r10+3712];
	fma.rn.f32 	%f101, %f99, %f100, %f98;
	ld.shared.f32 	%f102, [%r6+120];
	ld.shared.f32 	%f103, [%r10+3840];
	fma.rn.f32 	%f104, %f102, %f103, %f101;
	ld.shared.f32 	%f105, [%r6+124];
	ld.shared.f32 	%f106, [%r10+3968];
	fma.rn.f32 	%f110, %f105, %f106, %f104;
	bar.sync 	0;
	add.s32 	%r37, %r37, 32;
	add.s64 	%rd26, %rd26, 128;
	add.s64 	%rd25, %rd25, %rd3;
	add.s32 	%r36, %r36, -32;
	setp.lt.s32 	%p8, %r37, %r17;
	@%p8 bra 	$L__BB1_2;
$L__BB1_7:
	sub.s32 	%r31, %r15, %r3;
	setp.ge.s32 	%p9, %r2, %r31;
	sub.s32 	%r32, %r16, %r4;
	setp.ge.s32 	%p10, %r1, %r32;
	or.pred  	%p11, %p9, %p10;
	@%p11 bra 	$L__BB1_9;
	mad.lo.s32 	%r34, %r16, %r2, %r1;
	cvt.s64.s32 	%rd19, %r34;
	mad.lo.s32 	%r35, %r16, %r3, %r4;
	cvt.s64.s32 	%rd20, %r35;
	add.s64 	%rd21, %rd20, %rd19;
	cvta.to.global.u64 	%rd22, %rd10;
	shl.b64 	%rd23, %rd21, 2;
	add.s64 	%rd24, %rd22, %rd23;
	st.global.f32 	[%rd24], %f110;
$L__BB1_9:
	ret;

}
	// .globl	_Z16matmul_v3_kernelILi128ELi128ELi32ELi256EEvPKfS1_Pfiii
.visible .entry _Z16matmul_v3_kernelILi128ELi128ELi32ELi256EEvPKfS1_Pfiii(
	.param .u64 .ptr .align 1 _Z16matmul_v3_kernelILi128ELi128ELi32ELi256EEvPKfS1_Pfiii_param_0,
	.param .u64 .ptr .align 1 _Z16matmul_v3_kernelILi128ELi128ELi32ELi256EEvPKfS1_Pfiii_param_1,
	.param .u64 .ptr .align 1 _Z16matmul_v3_kernelILi128ELi128ELi32ELi256EEvPKfS1_Pfiii_param_2,
	.param .u32 _Z16matmul_v3_kernelILi128ELi128ELi32ELi256EEvPKfS1_Pfiii_param_3,
	.param .u32 _Z16matmul_v3_kernelILi128ELi128ELi32ELi256EEvPKfS1_Pfiii_param_4,
	.param .u32 _Z16matmul_v3_kernelILi128ELi128ELi32ELi256EEvPKfS1_Pfiii_param_5
)
{
	.local .align 16 .b8 	__local_depot2[256];
	.reg .b64 	%SP;
	.reg .b64 	%SPL;
	.reg .pred 	%p<72>;
	.reg .b32 	%r<251>;
	.reg .b32 	%f<160>;
	.reg .b64 	%rd<105>;
	// demoted variable
	.shared .align 4 .b8 _ZZ16matmul_v3_kernelILi128ELi128ELi32ELi256EEvPKfS1_PfiiiE7A_shmem[16384];
	// demoted variable
	.shared .align 4 .b8 _ZZ16matmul_v3_kernelILi128ELi128ELi32ELi256EEvPKfS1_PfiiiE7B_shmem[16384];
	mov.u64 	%SPL, __local_depot2;
	ld.param.u64 	%rd27, [_Z16matmul_v3_kernelILi128ELi128ELi32ELi256EEvPKfS1_Pfiii_param_0];
	ld.param.u64 	%rd28, [_Z16matmul_v3_kernelILi128ELi128ELi32ELi256EEvPKfS1_Pfiii_param_1];
	ld.param.u64 	%rd29, [_Z16matmul_v3_kernelILi128ELi128ELi32ELi256EEvPKfS1_Pfiii_param_2];
	ld.param.u32 	%r123, [_Z16matmul_v3_kernelILi128ELi128ELi32ELi256EEvPKfS1_Pfiii_param_3];
	ld.param.u32 	%r124, [_Z16matmul_v3_kernelILi128ELi128ELi32ELi256EEvPKfS1_Pfiii_param_4];
	ld.param.u32 	%r125, [_Z16matmul_v3_kernelILi128ELi128ELi32ELi256EEvPKfS1_Pfiii_param_5];
	cvta.to.global.u64 	%rd1, %rd27;
	cvta.to.global.u64 	%rd2, %rd28;
	cvta.to.global.u64 	%rd3, %rd29;
	add.u64 	%rd4, %SPL, 0;
	mov.u32 	%r223, %tid.x;
	mov.u32 	%r126, %ctaid.x;
	add.s32 	%r127, %r124, 127;
	shr.s32 	%r128, %r127, 31;
	shr.u32 	%r129, %r128, 25;
	add.s32 	%r130, %r127, %r129;
	shr.s32 	%r131, %r130, 7;
	div.s32 	%r132, %r126, %r131;
	mul.lo.s32 	%r133, %r132, %r131;
	sub.s32 	%r134, %r126, %r133;
	shl.b32 	%r2, %r132, 7;
	shl.b32 	%r3, %r134, 7;
	mad.lo.s32 	%r135, %r2, %r124, %r3;
	cvt.s64.s32 	%rd5, %r135;
	mov.f32 	%f61, 0f00000000;
	st.local.v4.f32 	[%rd4], {%f61, %f61, %f61, %f61};
	st.local.v4.f32 	[%rd4+16], {%f61, %f61, %f61, %f61};
	st.local.v4.f32 	[%rd4+32], {%f61, %f61, %f61, %f61};
	st.local.v4.f32 	[%rd4+48], {%f61, %f61, %f61, %f61};
	st.local.v4.f32 	[%rd4+64], {%f61, %f61, %f61, %f61};
	st.local.v4.f32 	[%rd4+80], {%f61, %f61, %f61, %f61};
	st.local.v4.f32 	[%rd4+96], {%f61, %f61, %f61, %f61};
	st.local.v4.f32 	[%rd4+112], {%f61, %f61, %f61, %f61};
	st.local.v4.f32 	[%rd4+128], {%f61, %f61, %f61, %f61};
	st.local.v4.f32 	[%rd4+144], {%f61, %f61, %f61, %f61};
	st.local.v4.f32 	[%rd4+160], {%f61, %f61, %f61, %f61};
	st.local.v4.f32 	[%rd4+176], {%f61, %f61, %f61, %f61};
	st.local.v4.f32 	[%rd4+192], {%f61, %f61, %f61, %f61};
	st.local.v4.f32 	[%rd4+208], {%f61, %f61, %f61, %f61};
	st.local.v4.f32 	[%rd4+224], {%f61, %f61, %f61, %f61};
	st.local.v4.f32 	[%rd4+240], {%f61, %f61, %f61, %f61};
	setp.lt.s32 	%p1, %r125, 1;
	@%p1 bra 	$L__BB2_44;
	sub.s32 	%r4, %r123, %r2;
	sub.s32 	%r5, %r124, %r3;
	shl.b32 	%r6, %r124, 5;
	and.b32  	%r7, %r223, 31;
	and.b32  	%r8, %r223, 127;
	shr.u32 	%r137, %r223, 8;
	neg.s32 	%r138, %r137;
	and.b32  	%r9, %r138, 3;
	shr.u32 	%r10, %r223, 5;
	mad.lo.s32 	%r11, %r10, %r125, %r7;
	add.s32 	%r12, %r223, 256;
	shr.u32 	%r13, %r12, 5;
	mad.lo.s32 	%r14, %r13, %r125, %r7;
	add.s32 	%r15, %r223, 512;
	shr.u32 	%r16, %r15, 5;
	mad.lo.s32 	%r17, %r16, %r125, %r7;
	shr.u32 	%r18, %r223, 7;
	mad.lo.s32 	%r19, %r18, %r124, %r8;
	shr.u32 	%r20, %r12, 7;
	mad.lo.s32 	%r21, %r20, %r124, %r8;
	shl.b32 	%r139, %r20, 9;
	mov.u32 	%r140, _ZZ16matmul_v3_kernelILi128ELi128ELi32ELi256EEvPKfS1_PfiiiE7B_shmem;
	shl.b32 	%r141, %r223, 2;
	and.b32  	%r142, %r141, 508;
	add.s32 	%r26, %r140, %r142;
	add.s32 	%r22, %r26, %r139;
	shr.u32 	%r23, %r15, 7;
	mad.lo.s32 	%r24, %r23, %r124, %r8;
	shl.b32 	%r143, %r23, 9;
	add.s32 	%r25, %r26, %r143;
	shl.b32 	%r27, %r125, 5;
	mul.wide.u32 	%rd31, %r3, 4;
	add.s64 	%rd100, %rd2, %rd31;
	mul.lo.s32 	%r144, %r2, %r125;
	mul.wide.s32 	%rd32, %r144, 4;
	add.s64 	%rd99, %rd1, %rd32;
	mov.b32 	%r224, 0;
$L__BB2_2:
	add.s32 	%r54, %r223, 768;
	setp.eq.s32 	%p2, %r9, 0;
	sub.s32 	%r55, %r125, %r224;
	mov.u32 	%r225, %r223;
	@%p2 bra 	$L__BB2_12;
	setp.ge.s32 	%p3, %r10, %r4;
	setp.ge.s32 	%p4, %r7, %r55;
	mov.f32 	%f146, 0f00000000;
	or.pred  	%p5, %p3, %p4;
	@%p5 bra 	$L__BB2_5;
	mul.wide.u32 	%rd33, %r11, 4;
	add.s64 	%rd34, %rd99, %rd33;
	ld.global.f32 	%f146, [%rd34];
$L__BB2_5:
	setp.eq.s32 	%p6, %r9, 1;
	shl.b32 	%r146, %r10, 7;
	mov.u32 	%r147, _ZZ16matmul_v3_kernelILi128ELi128ELi32ELi256EEvPKfS1_PfiiiE7A_shmem;
	add.s32 	%r148, %r147, %r146;
	shl.b32 	%r149, %r7, 2;
	add.s32 	%r150, %r148, %r149;
	st.shared.f32 	[%r150], %f146;
	mov.u32 	%r225, %r12;
	@%p6 bra 	$L__BB2_12;
	setp.ge.s32 	%p7, %r7, %r55;
	setp.ge.s32 	%p8, %r13, %r4;
	mov.f32 	%f147, 0f00000000;
	or.pred  	%p9, %p8, %p7;
	@%p9 bra 	$L__BB2_8;
	mul.wide.u32 	%rd35, %r14, 4;
	add.s64 	%rd36, %rd99, %rd35;
	ld.global.f32 	%f147, [%rd36];
$L__BB2_8:
	setp.eq.s32 	%p10, %r9, 2;
	shl.b32 	%r152, %r13, 7;
	add.s32 	%r154, %r147, %r152;
	add.s32 	%r156, %r154, %r149;
	st.shared.f32 	[%r156], %f147;
	mov.u32 	%r225, %r15;
	@%p10 bra 	$L__BB2_12;
	setp.ge.s32 	%p11, %r7, %r55;
	setp.ge.s32 	%p12, %r16, %r4;
	mov.f32 	%f148, 0f00000000;
	or.pred  	%p13, %p12, %p11;
	@%p13 bra 	$L__BB2_11;
	mul.wide.u32 	%rd37, %r17, 4;
	add.s64 	%rd38, %rd99, %rd37;
	ld.global.f32 	%f148, [%rd38];
$L__BB2_11:
	shl.b32 	%r158, %r16, 7;
	add.s32 	%r160, %r147, %r158;
	add.s32 	%r162, %r160, %r149;
	st.shared.f32 	[%r162], %f148;
	mov.u32 	%r225, %r54;
$L__BB2_12:
	add.s32 	%r163, %r225, 768;
	shr.u32 	%r235, %r163, 5;
	shl.b32 	%r164, %r235, 7;
	shl.b32 	%r165, %r7, 2;
	mov.u32 	%r166, _ZZ16matmul_v3_kernelILi128ELi128ELi32ELi256EEvPKfS1_PfiiiE7A_shmem;
	add.s32 	%r167, %r166, %r165;
	add.s32 	%r237, %r167, %r164;
	mad.lo.s32 	%r236, %r125, %r235, %r7;
	add.s32 	%r168, %r225, 512;
	shr.u32 	%r232, %r168, 5;
	shl.b32 	%r169, %r232, 7;
	add.s32 	%r234, %r167, %r169;
	mad.lo.s32 	%r233, %r125, %r232, %r7;
	add.s32 	%r170, %r225, 256;
	shr.u32 	%r229, %r170, 5;
	shl.b32 	%r171, %r229, 7;
	add.s32 	%r231, %r167, %r171;
	mad.lo.s32 	%r230, %r125, %r229, %r7;
	shr.u32 	%r226, %r225, 5;
	shl.b32 	%r172, %r226, 7;
	add.s32 	%r228, %r167, %r172;
	mad.lo.s32 	%r227, %r125, %r226, %r7;
$L__BB2_13:
	setp.ge.s32 	%p14, %r7, %r55;
	setp.ge.s32 	%p15, %r226, %r4;
	mov.f32 	%f149, 0f00000000;
	or.pred  	%p16, %p15, %p14;
	@%p16 bra 	$L__BB2_15;
	mul.wide.u32 	%rd39, %r227, 4;
	add.s64 	%rd40, %rd99, %rd39;
	ld.global.f32 	%f149, [%rd40];
$L__BB2_15:
	st.shared.f32 	[%r228], %f149;
	setp.ge.s32 	%p18, %r229, %r4;
	mov.f32 	%f150, 0f00000000;
	or.pred  	%p19, %p18, %p14;
	@%p19 bra 	$L__BB2_17;
	mul.wide.u32 	%rd41, %r230, 4;
	add.s64 	%rd42, %rd99, %rd41;
	ld.global.f32 	%f150, [%rd42];
$L__BB2_17:
	st.shared.f32 	[%r231], %f150;
	setp.ge.s32 	%p21, %r232, %r4;
	mov.f32 	%f151, 0f00000000;
	or.pred  	%p22, %p21, %p14;
	@%p22 bra 	$L__BB2_19;
	mul.wide.u32 	%rd43, %r233, 4;
	add.s64 	%rd44, %rd99, %rd43;
	ld.global.f32 	%f151, [%rd44];
$L__BB2_19:
	st.shared.f32 	[%r234], %f151;
	setp.ge.s32 	%p24, %r235, %r4;
	mov.f32 	%f152, 0f00000000;
	or.pred  	%p25, %p24, %p14;
	@%p25 bra 	$L__BB2_21;
	mul.wide.u32 	%rd45, %r236, 4;
	add.s64 	%rd46, %rd99, %rd45;
	ld.global.f32 	%f152, [%rd46];
$L__BB2_21:
	st.shared.f32 	[%r237], %f152;
	add.s32 	%r82, %r225, 1024;
	add.s32 	%r237, %r237, 4096;
	add.s32 	%r236, %r236, %r27;
	add.s32 	%r235, %r235, 32;
	add.s32 	%r234, %r234, 4096;
	add.s32 	%r233, %r233, %r27;
	add.s32 	%r232, %r232, 32;
	add.s32 	%r231, %r231, 4096;
	add.s32 	%r230, %r230, %r27;
	add.s32 	%r229, %r229, 32;
	add.s32 	%r228, %r228, 4096;
	add.s32 	%r227, %r227, %r27;
	add.s32 	%r226, %r226, 32;
	setp.lt.u32 	%p26, %r225, 3072;
	mov.u32 	%r225, %r82;
	@%p26 bra 	$L__BB2_13;
	setp.eq.s32 	%p27, %r9, 0;
	mov.u32 	%r239, %r223;
	@%p27 bra 	$L__BB2_32;
	setp.ge.s32 	%p28, %r8, %r5;
	setp.ge.s32 	%p29, %r18, %r55;
	mov.f32 	%f153, 0f00000000;
	or.pred  	%p30, %p29, %p28;
	@%p30 bra 	$L__BB2_25;
	mul.wide.s32 	%rd47, %r19, 4;
	add.s64 	%rd48, %rd100, %rd47;
	ld.global.f32 	%f153, [%rd48];
$L__BB2_25:
	setp.eq.s32 	%p31, %r9, 1;
	shl.b32 	%r178, %r18, 9;
	mov.u32 	%r179, _ZZ16matmul_v3_kernelILi128ELi128ELi32ELi256EEvPKfS1_PfiiiE7B_shmem;
	add.s32 	%r180, %r179, %r178;
	shl.b32 	%r181, %r8, 2;
	add.s32 	%r182, %r180, %r181;
	st.shared.f32 	[%r182], %f153;
	mov.u32 	%r239, %r12;
	@%p31 bra 	$L__BB2_32;
	setp.ge.s32 	%p32, %r8, %r5;
	setp.ge.s32 	%p33, %r20, %r55;
	mov.f32 	%f154, 0f00000000;
	or.pred  	%p34, %p33, %p32;
	@%p34 bra 	$L__BB2_28;
	mul.wide.s32 	%rd49, %r21, 4;
	add.s64 	%rd50, %rd100, %rd49;
	ld.global.f32 	%f154, [%rd50];
$L__BB2_28:
	setp.eq.s32 	%p35, %r9, 2;
	st.shared.f32 	[%r22], %f154;
	mov.u32 	%r239, %r15;
	@%p35 bra 	$L__BB2_32;
	setp.ge.s32 	%p36, %r8, %r5;
	setp.ge.s32 	%p37, %r23, %r55;
	mov.f32 	%f155, 0f00000000;
	or.pred  	%p38, %p37, %p36;
	@%p38 bra 	$L__BB2_31;
	mul.wide.s32 	%rd51, %r24, 4;
	add.s64 	%rd52, %rd100, %rd51;
	ld.global.f32 	%f155, [%rd52];
$L__BB2_31:
	st.shared.f32 	[%r25], %f155;
	mov.u32 	%r239, %r54;
$L__BB2_32:
	setp.ge.s32 	%p39, %r8, %r5;
	shr.u32 	%r97, %r239, 7;
	setp.ge.s32 	%p40, %r97, %r55;
	mov.f32 	%f156, 0f00000000;
	or.pred  	%p41, %p40, %p39;
	@%p41 bra 	$L__BB2_34;
	mad.lo.s32 	%r186, %r97, %r124, %r8;
	mul.wide.s32 	%rd53, %r186, 4;
	add.s64 	%rd54, %rd100, %rd53;
	ld.global.f32 	%f156, [%rd54];
$L__BB2_34:
	setp.ge.s32 	%p42, %r8, %r5;
	shl.b32 	%r188, %r97, 9;
	add.s32 	%r189, %r26, %r188;
	st.shared.f32 	[%r189], %f156;
	add.s32 	%r190, %r239, 256;
	shr.u32 	%r98, %r190, 7;
	setp.ge.s32 	%p43, %r98, %r55;
	mov.f32 	%f157, 0f00000000;
	or.pred  	%p44, %p43, %p42;
	@%p44 bra 	$L__BB2_36;
	mad.lo.s32 	%r191, %r98, %r124, %r8;
	mul.wide.s32 	%rd55, %r191, 4;
	add.s64 	%rd56, %rd100, %rd55;
	ld.global.f32 	%f157, [%rd56];
$L__BB2_36:
	setp.ge.s32 	%p45, %r8, %r5;
	shl.b32 	%r193, %r98, 9;
	add.s32 	%r194, %r26, %r193;
	st.shared.f32 	[%r194], %f157;
	add.s32 	%r195, %r239, 512;
	shr.u32 	%r99, %r195, 7;
	setp.ge.s32 	%p46, %r99, %r55;
	mov.f32 	%f158, 0f00000000;
	or.pred  	%p47, %p46, %p45;
	@%p47 bra 	$L__BB2_38;
	mad.lo.s32 	%r196, %r99, %r124, %r8;
	mul.wide.s32 	%rd57, %r196, 4;
	add.s64 	%rd58, %rd100, %rd57;
	ld.global.f32 	%f158, [%rd58];
$L__BB2_38:
	setp.ge.s32 	%p48, %r8, %r5;
	shl.b32 	%r198, %r99, 9;
	add.s32 	%r199, %r26, %r198;
	st.shared.f32 	[%r199], %f158;
	add.s32 	%r200, %r239, 768;
	shr.u32 	%r100, %r200, 7;
	setp.ge.s32 	%p49, %r100, %r55;
	mov.f32 	%f159, 0f00000000;
	or.pred  	%p50, %p49, %p48;
	@%p50 bra 	$L__BB2_40;
	mad.lo.s32 	%r201, %r100, %r124, %r8;
	mul.wide.s32 	%rd59, %r201, 4;
	add.s64 	%rd60, %rd100, %rd59;
	ld.global.f32 	%f159, [%rd60];
$L__BB2_40:
	shl.b32 	%r202, %r100, 9;
	add.s32 	%r203, %r26, %r202;
	st.shared.f32 	[%r203], %f159;
	add.s32 	%r101, %r239, 1024;
	setp.lt.u32 	%p51, %r239, 3072;
	mov.u32 	%r239, %r101;
	@%p51 bra 	$L__BB2_32;
	bar.sync 	0;
	ld.shared.f32 	%f29, [%r26];
	ld.shared.f32 	%f30, [%r26+512];
	ld.shared.f32 	%f31, [%r26+1024];
	ld.shared.f32 	%f32, [%r26+1536];
	ld.shared.f32 	%f33, [%r26+2048];
	ld.shared.f32 	%f34, [%r26+2560];
	ld.shared.f32 	%f35, [%r26+3072];
	ld.shared.f32 	%f36, [%r26+3584];
	ld.shared.f32 	%f37, [%r26+4096];
	ld.shared.f32 	%f38, [%r26+4608];
	ld.shared.f32 	%f39, [%r26+5120];
	ld.shared.f32 	%f40, [%r26+5632];
	ld.shared.f32 	%f41, [%r26+6144];
	ld.shared.f32 	%f42, [%r26+6656];
	ld.shared.f32 	%f43, [%r26+7168];
	ld.shared.f32 	%f44, [%r26+7680];
	ld.shared.f32 	%f45, [%r26+8192];
	ld.shared.f32 	%f46, [%r26+8704];
	ld.shared.f32 	%f47, [%r26+9216];
	ld.shared.f32 	%f48, [%r26+9728];
	ld.shared.f32 	%f49, [%r26+10240];
	ld.shared.f32 	%f50, [%r26+10752];
	ld.shared.f32 	%f51, [%r26+11264];
	ld.shared.f32 	%f52, [%r26+11776];
	ld.shared.f32 	%f53, [%r26+12288];
	ld.shared.f32 	%f54, [%r26+12800];
	ld.shared.f32 	%f55, [%r26+13312];
	ld.shared.f32 	%f56, [%r26+13824];
	ld.shared.f32 	%f57, [%r26+14336];
	ld.shared.f32 	%f58, [%r26+14848];
	ld.shared.f32 	%f59, [%r26+15360];
	ld.shared.f32 	%f60, [%r26+15872];
	mov.u32 	%r241, %r223;
$L__BB2_42:
	shr.u32 	%r204, %r241, 8;
	mul.wide.u32 	%rd61, %r204, 4;
	add.s64 	%rd62, %rd4, %rd61;
	ld.local.f32 	%f76, [%rd62];
	and.b32  	%r205, %r241, -128;
	mov.u32 	%r206, _ZZ16matmul_v3_kernelILi128ELi128ELi32ELi256EEvPKfS1_PfiiiE7A_shmem;
	add.s32 	%r207, %r206, %r205;
	ld.shared.f32 	%f77, [%r207];
	fma.rn.f32 	%f78, %f77, %f29, %f76;
	ld.shared.f32 	%f79, [%r207+4];
	fma.rn.f32 	%f80, %f79, %f30, %f78;
	ld.shared.f32 	%f81, [%r207+8];
	fma.rn.f32 	%f82, %f81, %f31, %f80;
	ld.shared.f32 	%f83, [%r207+12];
	fma.rn.f32 	%f84, %f83, %f32, %f82;
	ld.shared.f32 	%f85, [%r207+16];
	fma.rn.f32 	%f86, %f85, %f33, %f84;
	ld.shared.f32 	%f87, [%r207+20];
	fma.rn.f32 	%f88, %f87, %f34, %f86;
	ld.shared.f32 	%f89, [%r207+24];
	fma.rn.f32 	%f90, %f89, %f35, %f88;
	ld.shared.f32 	%f91, [%r207+28];
	fma.rn.f32 	%f92, %f91, %f36, %f90;
	ld.shared.f32 	%f93, [%r207+32];
	fma.rn.f32 	%f94, %f93, %f37, %f92;
	ld.shared.f32 	%f95, [%r207+36];
	fma.rn.f32 	%f96, %f95, %f38, %f94;
	ld.shared.f32 	%f97, [%r207+40];
	fma.rn.f32 	%f98, %f97, %f39, %f96;
	ld.shared.f32 	%f99, [%r207+44];
	fma.rn.f32 	%f100, %f99, %f40, %f98;
	ld.shared.f32 	%f101, [%r207+48];
	fma.rn.f32 	%f102, %f101, %f41, %f100;
	ld.shared.f32 	%f103, [%r207+52];
	fma.rn.f32 	%f104, %f103, %f42, %f102;
	ld.shared.f32 	%f105, [%r207+56];
	fma.rn.f32 	%f106, %f105, %f43, %f104;
	ld.shared.f32 	%f107, [%r207+60];
	fma.rn.f32 	%f108, %f107, %f44, %f106;
	ld.shared.f32 	%f109, [%r207+64];
	fma.rn.f32 	%f110, %f109, %f45, %f108;
	ld.shared.f32 	%f111, [%r207+68];
	fma.rn.f32 	%f112, %f111, %f46, %f110;
	ld.shared.f32 	%f113, [%r207+72];
	fma.rn.f32 	%f114, %f113, %f47, %f112;
	ld.shared.f32 	%f115, [%r207+76];
	fma.rn.f32 	%f116, %f115, %f48, %f114;
	ld.shared.f32 	%f117, [%r207+80];
	fma.rn.f32 	%f118, %f117, %f49, %f116;
	ld.shared.f32 	%f119, [%r207+84];
	fma.rn.f32 	%f120, %f119, %f50, %f118;
	ld.shared.f32 	%f121, [%r207+88];
	fma.rn.f32 	%f122, %f121, %f51, %f120;
	ld.shared.f32 	%f123, [%r207+92];
	fma.rn.f32 	%f124, %f123, %f52, %f122;
	ld.shared.f32 	%f125, [%r207+96];
	fma.rn.f32 	%f126, %f125, %f53, %f124;
	ld.shared.f32 	%f127, [%r207+100];
	fma.rn.f32 	%f128, %f127, %f54, %f126;
	ld.shared.f32 	%f129, [%r207+104];
	fma.rn.f32 	%f130, %f129, %f55, %f128;
	ld.shared.f32 	%f131, [%r207+108];
	fma.rn.f32 	%f132, %f131, %f56, %f130;
	ld.shared.f32 	%f133, [%r207+112];
	fma.rn.f32 	%f134, %f133, %f57, %f132;
	ld.shared.f32 	%f135, [%r207+116];
	fma.rn.f32 	%f136, %f135, %f58, %f134;
	ld.shared.f32 	%f137, [%r207+120];
	fma.rn.f32 	%f138, %f137, %f59, %f136;
	ld.shared.f32 	%f139, [%r207+124];
	fma.rn.f32 	%f140, %f139, %f60, %f138;
	st.local.f32 	[%rd62], %f140;
	add.s32 	%r103, %r241, 256;
	setp.lt.u32 	%p52, %r241, 16128;
	mov.u32 	%r241, %r103;
	@%p52 bra 	$L__BB2_42;
	bar.sync 	0;
	add.s64 	%rd99, %rd99, 128;
	mul.wide.s32 	%rd63, %r6, 4;
	add.s64 	%rd100, %rd100, %rd63;
	add.s32 	%r224, %r224, 32;
	setp.lt.s32 	%p53, %r224, %r125;
	@%p53 bra 	$L__BB2_2;
$L__BB2_44:
	sub.s32 	%r28, %r123, %r2;
	sub.s32 	%r29, %r124, %r3;
	and.b32  	%r30, %r223, 127;
	shr.u32 	%r208, %r223, 8;
	neg.s32 	%r209, %r208;
	and.b32  	%r31, %r209, 3;
	setp.eq.s32 	%p54, %r31, 0;
	@%p54 bra 	$L__BB2_49;
	shr.u32 	%r210, %r223, 6;
	cvt.u64.u32 	%rd64, %r210;
	and.b64  	%rd65, %rd64, 12;
	add.s64 	%rd98, %rd4, %rd65;
	shr.u32 	%r221, %r223, 7;
	mad.lo.s32 	%r222, %r124, %r221, %r30;
	shl.b32 	%r34, %r124, 1;
	neg.s32 	%r220, %r31;
	shl.b32 	%r211, %r31, 8;
	add.s32 	%r223, %r223, %r211;
$L__BB2_46:
	.pragma "nounroll";
	setp.ge.s32 	%p55, %r30, %r29;
	setp.ge.s32 	%p56, %r221, %r28;
	or.pred  	%p57, %p56, %p55;
	@%p57 bra 	$L__BB2_48;
	ld.local.f32 	%f141, [%rd98];
	cvt.s64.s32 	%rd66, %r222;
	add.s64 	%rd67, %rd66, %rd5;
	shl.b64 	%rd68, %rd67, 2;
	add.s64 	%rd69, %rd3, %rd68;
	st.global.f32 	[%rd69], %f141;
$L__BB2_48:
	add.s64 	%rd98, %rd98, 4;
	add.s32 	%r222, %r222, %r34;
	add.s32 	%r221, %r221, 2;
	add.s32 	%r220, %r220, 1;
	setp.ne.s32 	%p58, %r220, 0;
	@%p58 bra 	$L__BB2_46;
$L__BB2_49:
	add.s32 	%r213, %r223, 768;
	shr.u32 	%r248, %r213, 7;
	mad.lo.s32 	%r249, %r124, %r248, %r30;
	shl.b32 	%r46, %r124, 3;
	cvt.u64.u32 	%rd70, %r223;
	add.s64 	%rd71, %rd70, 768;
	shr.u64 	%rd72, %rd71, 6;
	and.b64  	%rd73, %rd72, 60;
	add.s64 	%rd104, %rd4, %rd73;
	add.s32 	%r214, %r223, 512;
	shr.u32 	%r246, %r214, 7;
	mad.lo.s32 	%r247, %r124, %r246, %r30;
	add.s64 	%rd74, %rd70, 512;
	shr.u64 	%rd75, %rd74, 6;
	and.b64  	%rd76, %rd75, 60;
	add.s64 	%rd103, %rd4, %rd76;
	add.s64 	%rd77, %rd70, 256;
	shr.u64 	%rd78, %rd77, 6;
	and.b64  	%rd79, %rd78, 60;
	add.s64 	%rd102, %rd4, %rd79;
	add.s32 	%r215, %r223, 256;
	shr.u32 	%r244, %r215, 7;
	mad.lo.s32 	%r245, %r124, %r244, %r30;
	shr.u64 	%rd80, %rd70, 6;
	and.b64  	%rd81, %rd80, 28;
	add.s64 	%rd101, %rd4, %rd81;
	shr.u32 	%r242, %r223, 7;
	mad.lo.s32 	%r243, %r124, %r242, %r30;
$L__BB2_50:
	setp.ge.s32 	%p59, %r30, %r29;
	setp.ge.s32 	%p60, %r242, %r28;
	or.pred  	%p61, %p60, %p59;
	@%p61 bra 	$L__BB2_52;
	ld.local.f32 	%f142, [%rd101];
	cvt.s64.s32 	%rd82, %r243;
	add.s64 	%rd83, %rd82, %rd5;
	shl.b64 	%rd84, %rd83, 2;
	add.s64 	%rd85, %rd3, %rd84;
	st.global.f32 	[%rd85], %f142;
$L__BB2_52:
	setp.ge.s32 	%p62, %r30, %r29;
	setp.ge.s32 	%p63, %r244, %r28;
	or.pred  	%p64, %p63, %p62;
	@%p64 bra 	$L__BB2_54;
	ld.local.f32 	%f143, [%rd102];
	cvt.s64.s32 	%rd86, %r245;
	add.s64 	%rd87, %rd86, %rd5;
	shl.b64 	%rd88, %rd87, 2;
	add.s64 	%rd89, %rd3, %rd88;
	st.global.f32 	[%rd89], %f143;
$L__BB2_54:
	setp.ge.s32 	%p65, %r30, %r29;
	setp.ge.s32 	%p66, %r246, %r28;
	or.pred  	%p67, %p66, %p65;
	@%p67 bra 	$L__BB2_56;
	ld.local.f32 	%f144, [%rd103];
	cvt.s64.s32 	%rd90, %r247;
	add.s64 	%rd91, %rd90, %rd5;
	shl.b64 	%rd92, %rd91, 2;
	add.s64 	%rd93, %rd3, %rd92;
	st.global.f32 	[%rd93], %f144;
$L__BB2_56:
	setp.ge.s32 	%p68, %r30, %r29;
	setp.ge.s32 	%p69, %r248, %r28;
	or.pred  	%p70, %p69, %p68;
	@%p70 bra 	$L__BB2_58;
	ld.local.f32 	%f145, [%rd104];
	cvt.s64.s32 	%rd94, %r249;
	add.s64 	%rd95, %rd94, %rd5;
	shl.b64 	%rd96, %rd95, 2;
	add.s64 	%rd97, %rd3, %rd96;
	st.global.f32 	[%rd97], %f145;
$L__BB2_58:
	add.s32 	%r114, %r223, 1024;
	add.s32 	%r249, %r249, %r46;
	add.s32 	%r248, %r248, 8;
	add.s64 	%rd104, %rd104, 16;
	add.s32 	%r247, %r247, %r46;
	add.s32 	%r246, %r246, 8;
	add.s64 	%rd103, %rd103, 16;
	add.s64 	%rd102, %rd102, 16;
	add.s32 	%r245, %r245, %r46;
	add.s32 	%r244, %r244, 8;
	add.s64 	%rd101, %rd101, 16;
	add.s32 	%r243, %r243, %r46;
	add.s32 	%r242, %r242, 8;
	setp.lt.u32 	%p71, %r223, 15360;
	mov.u32 	%r223, %r114;
	@%p71 bra 	$L__BB2_50;
	ret;

}


// ===== COMPILED SASS (sm_100) =====

	.target	sm_100

	.elftype	@"ET_EXEC"


//--------------------- .note.nv.tkinfo           --------------------------
	.section	.note.nv.tkinfo,"",@"SHT_NOTE"
	.sectionflags	@"SHF_NOTE_NV_TKINFO"
	.tkinfo
        /*0018*/ 	.word	0x00000002
        /*0030*/ 	.string	""
        /*0030*/ 	.string	"ptxas"
        /*0030*/ 	.string	"Cuda compilation tools, release 13.0, V13.0.88"
        /*0030*/ 	.string	"Build cuda_13.0.r13.0/compiler.36424714_0"
        /*0030*/ 	.string	"-arch sm_100 -m 64 "



//--------------------- .note.nv.cuinfo           --------------------------
	.section	.note.nv.cuinfo,"",@"SHT_NOTE"
	.sectionflags	@"SHF_NOTE_NV_CUINFO"
        /*0018*/ 	.short	0x0002
        /*001a*/ 	.short	0x0064
        /*001c*/ 	.short	0x0082
	.zero		2


//--------------------- .nv.info                  --------------------------
	.section	.nv.info,"",@"SHT_CUDA_INFO"
	.align	4


	//----- nvinfo : EIATTR_REGCOUNT
	.align		4
        /*0000*/ 	.byte	0x04, 0x2f
        /*0002*/ 	.short	(.L_1 - .L_0)
	.align		4
.L_0:
        /*0004*/ 	.word	index@(_Z16matmul_v1_kernelPKfS0_Pfiii)
        /*0008*/ 	.word	0x00000020


	//----- nvinfo : EIATTR_FRAME_SIZE
	.align		4
.L_1:
        /*000c*/ 	.byte	0x04, 0x11
        /*000e*/ 	.short	(.L_3 - .L_2)
	.align		4
.L_2:
        /*0010*/ 	.word	index@(_Z16matmul_v1_kernelPKfS0_Pfiii)
        /*0014*/ 	.word	0x00000000


	//----- nvinfo : EIATTR_REGCOUNT
	.align		4
.L_3:
        /*0018*/ 	.byte	0x04, 0x2f
        /*001a*/ 	.short	(.L_5 - .L_4)
	.align		4
.L_4:
        /*001c*/ 	.word	index@(_Z16matmul_v2_kernelPKfS0_Pfiii)
        /*0020*/ 	.word	0x0000001f


	//----- nvinfo : EIATTR_FRAME_SIZE
	.align		4
.L_5:
        /*0024*/ 	.byte	0x04, 0x11
        /*0026*/ 	.short	(.L_7 - .L_6)
	.align		4
.L_6:
        /*0028*/ 	.word	index@(_Z16matmul_v2_kernelPKfS0_Pfiii)
        /*002c*/ 	.word	0x00000000


	//----- nvinfo : EIATTR_REGCOUNT
	.align		4
.L_7:
        /*0030*/ 	.byte	0x04, 0x2f
        /*0032*/ 	.short	(.L_9 - .L_8)
	.align		4
.L_8:
        /*0034*/ 	.word	index@(_Z16matmul_v3_kernelILi128ELi128ELi32ELi256EEvPKfS1_Pfiii)
        /*0038*/ 	.word	0x0000003e


	//----- nvinfo : EIATTR_FRAME_SIZE
	.align		4
.L_9:
        /*003c*/ 	.byte	0x04, 0x11
        /*003e*/ 	.short	(.L_11 - .L_10)
	.align		4
.L_10:
        /*0040*/ 	.word	index@(_Z16matmul_v3_kernelILi128ELi128ELi32ELi256EEvPKfS1_Pfiii)
        /*0044*/ 	.word	0x00000100


	//----- nvinfo : EIATTR_MIN_STACK_SIZE
	.align		4
.L_11:
        /*0048*/ 	.byte	0x04, 0x12
        /*004a*/ 	.short	(.L_13 - .L_12)
	.align		4
.L_12:
        /*004c*/ 	.word	index@(_Z16matmul_v3_kernelILi128ELi128ELi32ELi256EEvPKfS1_Pfiii)
        /*0050*/ 	.word	0x00000100


	//----- nvinfo : EIATTR_MIN_STACK_SIZE
	.align		4
.L_13:
        /*0054*/ 	.byte	0x04, 0x12
        /*0056*/ 	.short	(.L_15 - .L_14)
	.align		4
.L_14:
        /*0058*/ 	.word	index@(_Z16matmul_v2_kernelPKfS0_Pfiii)
        /*005c*/ 	.word	0x00000000


	//----- nvinfo : EIATTR_MIN_STACK_SIZE
	.align		4
.L_15:
        /*0060*/ 	.byte	0x04, 0x12
        /*0062*/ 	.short	(.L_17 - .L_16)
	.align		4
.L_16:
        /*0064*/ 	.word	index@(_Z16matmul_v1_kernelPKfS0_Pfiii)
        /*0068*/ 	.word	0x00000000
.L_17:


//--------------------- .nv.compat                --------------------------
	.section	.nv.compat,"",@"SHT_CUDA_COMPAT_INFO"
	.align	4
        /*0000*/ 	.byte	0x02, 0x09, 0x00, 0x00, 0x02, 0x02, 0x01, 0x00, 0x02, 0x05, 0x05, 0x00, 0x03, 0x07, 0x01, 0x01
        /*0010*/ 	.byte	0x02, 0x03, 0x00, 0x00, 0x02, 0x06, 0x01, 0x00, 0x04, 0x0b, 0x08, 0x00, 0x09, 0x00, 0x00, 0x00
        /*0020*/ 	.byte	0x00, 0x00, 0x00, 0x00


//--------------------- .nv.info._Z16matmul_v3_kernelILi128ELi128ELi32ELi256EEvPKfS1_Pfiii --------------------------
	.section	.nv.info._Z16matmul_v3_kernelILi128ELi128ELi32ELi256EEvPKfS1_Pfiii,"",@"SHT_CUDA_INFO"
	.sectionflags	@""
	.align	4


	//----- nvinfo : EIATTR_CUDA_API_VERSION
	.align		4
        /*0000*/ 	.byte	0x04, 0x37
        /*0002*/ 	.short	(.L_19 - .L_18)
.L_18:
        /*0004*/ 	.word	0x00000082


	//----- nvinfo : EIATTR_KPARAM_INFO
	.align		4
.L_19:
        /*0008*/ 	.byte	0x04, 0x17
        /*000a*/ 	.short	(.L_21 - .L_20)
.L_20:
        /*000c*/ 	.word	0x00000000
        /*0010*/ 	.short	0x0005
        /*0012*/ 	.short	0x0020
        /*0014*/ 	.byte	0x00, 0xf0, 0x11, 0x00


	//----- nvinfo : EIATTR_KPARAM_INFO
	.align		4
.L_21:
        /*0018*/ 	.byte	0x04, 0x17
        /*001a*/ 	.short	(.L_23 - .L_22)
.L_22:
        /*001c*/ 	.word	0x00000000
        /*0020*/ 	.short	0x0004
        /*0022*/ 	.short	0x001c
        /*0024*/ 	.byte	0x00, 0xf0, 0x11, 0x00


	//----- nvinfo : EIATTR_KPARAM_INFO
	.align		4
.L_23:
        /*0028*/ 	.byte	0x04, 0x17
        /*002a*/ 	.short	(.L_25 - .L_24)
.L_24:
        /*002c*/ 	.word	0x00000000
        /*0030*/ 	.short	0x0003
        /*0032*/ 	.short	0x0018
        /*0034*/ 	.byte	0x00, 0xf0, 0x11, 0x00


	//----- nvinfo : EIATTR_KPARAM_INFO
	.align		4
.L_25:
        /*0038*/ 	.byte	0x04, 0x17
        /*003a*/ 	.short	(.L_27 - .L_26)
.L_26:
        /*003c*/ 	.word	0x00000000
        /*0040*/ 	.short	0x0002
        /*0042*/ 	.short	0x0010
        /*0044*/ 	.byte	0x00, 0xf5, 0x21, 0x00


	//----- nvinfo : EIATTR_KPARAM_INFO
	.align		4
.L_27:
        /*0048*/ 	.byte	0x04, 0x17
        /*004a*/ 	.short	(.L_29 - .L_28)
.L_28:
        /*004c*/ 	.word	0x00000000
        /*0050*/ 	.short	0x0001
        /*0052*/ 	.short	0x0008
        /*0054*/ 	.byte	0x00, 0xf5, 0x21, 0x00


	//----- nvinfo : EIATTR_KPARAM_INFO
	.align		4
.L_29:
        /*0058*/ 	.byte	0x04, 0x17
        /*005a*/ 	.short	(.L_31 - .L_30)
.L_30:
        /*005c*/ 	.word	0x00000000
        /*0060*/ 	.short	0x0000
        /*0062*/ 	.short	0x0000
        /*0064*/ 	.byte	0x00, 0xf5, 0x21, 0x00


	//----- nvinfo : EIATTR_SPARSE_MMA_MASK
	.align		4
.L_31:
        /*0068*/ 	.byte	0x03, 0x50
        /*006a*/ 	.short	0x0000


	//----- nvinfo : EIATTR_MAXREG_COUNT
	.align		4
        /*006c*/ 	.byte	0x03, 0x1b
        /*006e*/ 	.short	0x00ff


	//----- nvinfo : EIATTR_NUM_BARRIERS
	.align		4
        /*0070*/ 	.byte	0x02, 0x4c
        /*0072*/ 	.byte	0x01
	.zero		1


	//----- nvinfo : EIATTR_MERCURY_ISA_VERSION
	.align		4
        /*0074*/ 	.byte	0x03, 0x5f
        /*0076*/ 	.short	0x0101


	//----- nvinfo : EIATTR_VRC_CTA_INIT_COUNT
	.align		4
        /*0078*/ 	.byte	0x02, 0x4a
	.zero		1
	.zero		1


	//----- nvinfo : EIATTR_EXIT_INSTR_OFFSETS
	.align		4
        /*007c*/ 	.byte	0x04, 0x1c
        /*007e*/ 	.short	(.L_33 - .L_32)


	//   ....[0]....
.L_32:
        /*0080*/ 	.word	0x00002030


	//----- nvinfo : EIATTR_CRS_STACK_SIZE
	.align		4
.L_33:
        /*0084*/ 	.byte	0x04, 0x1e
        /*0086*/ 	.short	(.L_35 - .L_34)
.L_34:
        /*0088*/ 	.word	0x00000000


	//----- nvinfo : EIATTR_CBANK_PARAM_SIZE
	.align		4
.L_35:
        /*008c*/ 	.byte	0x03, 0x19
        /*008e*/ 	.short	0x0024


	//----- nvinfo : EIATTR_PARAM_CBANK
	.align		4
        /*0090*/ 	.byte	0x04, 0x0a
        /*0092*/ 	.short	(.L_37 - .L_36)
	.align		4
.L_36:
        /*0094*/ 	.word	index@(.nv.constant0._Z16matmul_v3_kernelILi128ELi128ELi32ELi256EEvPKfS1_Pfiii)
        /*0098*/ 	.short	0x0380
        /*009a*/ 	.short	0x0024


	//----- nvinfo : EIATTR_SW_WAR
	.align		4
.L_37:
        /*009c*/ 	.byte	0x04, 0x36
        /*009e*/ 	.short	(.L_39 - .L_38)
.L_38:
        /*00a0*/ 	.word	0x00000008
.L_39:


//--------------------- .nv.info._Z16matmul_v2_kernelPKfS0_Pfiii --------------------------
	.section	.nv.info._Z16matmul_v2_kernelPKfS0_Pfiii,"",@"SHT_CUDA_INFO"
	.sectionflags	@""
	.align	4


	//----- nvinfo : EIATTR_CUDA_API_VERSION
	.align		4
        /*0000*/ 	.byte	0x04, 0x37
        /*0002*/ 	.short	(.L_41 - .L_40)
.L_40:
        /*0004*/ 	.word	0x00000082


	//----- nvinfo : EIATTR_KPARAM_INFO
	.align		4
.L_41:
        /*0008*/ 	.byte	0x04, 0x17
        /*000a*/ 	.short	(.L_43 - .L_42)
.L_42:
        /*000c*/ 	.word	0x00000000
        /*0010*/ 	.short	0x0005
        /*0012*/ 	.short	0x0020
        /*0014*/ 	.byte	0x00, 0xf0, 0x11, 0x00


	//----- nvinfo : EIATTR_KPARAM_INFO
	.align		4
.L_43:
        /*0018*/ 	.byte	0x04, 0x17
        /*001a*/ 	.short	(.L_45 - .L_44)
.L_44:
        /*001c*/ 	.word	0x00000000
        /*0020*/ 	.short	0x0004
        /*0022*/ 	.short	0x001c
        /*0024*/ 	.byte	0x00, 0xf0, 0x11, 0x00


	//----- nvinfo : EIATTR_KPARAM_INFO
	.align		4
.L_45:
        /*0028*/ 	.byte	0x04, 0x17
        /*002a*/ 	.short	(.L_47 - .L_46)
.L_46:
        /*002c*/ 	.word	0x00000000
        /*0030*/ 	.short	0x0003
        /*0032*/ 	.short	0x0018
        /*0034*/ 	.byte	0x00, 0xf0, 0x11, 0x00


	//----- nvinfo : EIATTR_KPARAM_INFO
	.align		4
.L_47:
        /*0038*/ 	.byte	0x04, 0x17
        /*003a*/ 	.short	(.L_49 - .L_48)
.L_48:
        /*003c*/ 	.word	0x00000000
        /*0040*/ 	.short	0x0002
        /*0042*/ 	.short	0x0010
        /*0044*/ 	.byte	0x00, 0xf5, 0x21, 0x00


	//----- nvinfo : EIATTR_KPARAM_INFO
	.align		4
.L_49:
        /*0048*/ 	.byte	0x04, 0x17
        /*004a*/ 	.short	(.L_51 - .L_50)
.L_50:
        /*004c*/ 	.word	0x00000000
        /*0050*/ 	.short	0x0001
        /*0052*/ 	.short	0x0008
        /*0054*/ 	.byte	0x00, 0xf5, 0x21, 0x00


	//----- nvinfo : EIATTR_KPARAM_INFO
	.align		4
.L_51:
        /*0058*/ 	.byte	0x04, 0x17
        /*005a*/ 	.short	(.L_53 - .L_52)
.L_52:
        /*005c*/ 	.word	0x00000000
        /*0060*/ 	.short	0x0000
        /*0062*/ 	.short	0x0000
        /*0064*/ 	.byte	0x00, 0xf5, 0x21, 0x00


	//----- nvinfo : EIATTR_SPARSE_MMA_MASK
	.align		4
.L_53:
        /*0068*/ 	.byte	0x03, 0x50
        /*006a*/ 	.short	0x0000


	//----- nvinfo : EIATTR_MAXREG_COUNT
	.align		4
        /*006c*/ 	.byte	0x03, 0x1b
        /*006e*/ 	.short	0x00ff


	//----- nvinfo : EIATTR_NUM_BARRIERS
	.align		4
        /*0070*/ 	.byte	0x02, 0x4c
        /*0072*/ 	.byte	0x01
	.zero		1


	//----- nvinfo : EIATTR_MERCURY_ISA_VERSION
	.align		4
        /*0074*/ 	.byte	0x03, 0x5f
        /*0076*/ 	.short	0x0101


	//----- nvinfo : EIATTR_VRC_CTA_INIT_COUNT
	.align		4
        /*0078*/ 	.byte	0x02, 0x4a
	.zero		1
	.zero		1


	//----- nvinfo : EIATTR_EXIT_INSTR_OFFSETS
	.align		4
        /*007c*/ 	.byte	0x04, 0x1c
        /*007e*/ 	.short	(.L_55 - .L_54)


	//   ....[0]....
.L_54:
        /*0080*/ 	.word	0x00000880


	//   ....[1]....
        /*0084*/ 	.word	0x00000920


	//----- nvinfo : EIATTR_CBANK_PARAM_SIZE
	.align		4
.L_55:
        /*0088*/ 	.byte	0x03, 0x19
        /*008a*/ 	.short	0x0024


	//----- nvinfo : EIATTR_PARAM_CBANK
	.align		4
        /*008c*/ 	.byte	0x04, 0x0a
        /*008e*/ 	.short	(.L_57 - .L_56)
	.align		4
.L_56:
        /*0090*/ 	.word	index@(.nv.constant0._Z16matmul_v2_kernelPKfS0_Pfiii)
        /*0094*/ 	.short	0x0380
        /*0096*/ 	.short	0x0024


	//----- nvinfo : EIATTR_SW_WAR
	.align		4
.L_57:
        /*0098*/ 	.byte	0x04, 0x36
        /*009a*/ 	.short	(.L_59 - .L_58)
.L_58:
        /*009c*/ 	.word	0x00000008
.L_59:


//--------------------- .nv.info._Z16matmul_v1_kernelPKfS0_Pfiii --------------------------
	.section	.nv.info._Z16matmul_v1_kernelPKfS0_Pfiii,"",@"SHT_CUDA_INFO"
	.sectionflags	@""
	.align	4


	//----- nvinfo : EIATTR_CUDA_API_VERSION
	.align		4
        /*0000*/ 	.byte	0x04, 0x37
        /*0002*/ 	.short	(.L_61 - .L_60)
.L_60:
        /*0004*/ 	.word	0x00000082


	//----- nvinfo : EIATTR_KPARAM_INFO
	.align		4
.L_61:
        /*0008*/ 	.byte	0x04, 0x17
        /*000a*/ 	.short	(.L_63 - .L_62)
.L_62:
        /*000c*/ 	.word	0x00000000
        /*0010*/ 	.short	0x0005
        /*0012*/ 	.short	0x0020
        /*0014*/ 	.byte	0x00, 0xf0, 0x11, 0x00


	//----- nvinfo : EIATTR_KPARAM_INFO
	.align		4
.L_63:
        /*0018*/ 	.byte	0x04, 0x17
        /*001a*/ 	.short	(.L_65 - .L_64)
.L_64:
        /*001c*/ 	.word	0x00000000
        /*0020*/ 	.short	0x0004
        /*0022*/ 	.short	0x001c
        /*0024*/ 	.byte	0x00, 0xf0, 0x11, 0x00


	//----- nvinfo : EIATTR_KPARAM_INFO
	.align		4
.L_65:
        /*0028*/ 	.byte	0x04, 0x17
        /*002a*/ 	.short	(.L_67 - .L_66)
.L_66:
        /*002c*/ 	.word	0x00000000
        /*0030*/ 	.short	0x0003
        /*0032*/ 	.short	0x0018
        /*0034*/ 	.byte	0x00, 0xf0, 0x11, 0x00


	//----- nvinfo : EIATTR_KPARAM_INFO
	.align		4
.L_67:
        /*0038*/ 	.byte	0x04, 0x17
        /*003a*/ 	.short	(.L_69 - .L_68)
.L_68:
        /*003c*/ 	.word	0x00000000
        /*0040*/ 	.short	0x0002
        /*0042*/ 	.short	0x0010
        /*0044*/ 	.byte	0x00, 0xf5, 0x21, 0x00


	//----- nvinfo : EIATTR_KPARAM_INFO
	.align		4
.L_69:
        /*0048*/ 	.byte	0x04, 0x17
        /*004a*/ 	.short	(.L_71 - .L_70)
.L_70:
        /*004c*/ 	.word	0x00000000
        /*0050*/ 	.short	0x0001
        /*0052*/ 	.short	0x0008
        /*0054*/ 	.byte	0x00, 0xf5, 0x21, 0x00


	//----- nvinfo : EIATTR_KPARAM_INFO
	.align		4
.L_71:
        /*0058*/ 	.byte	0x04, 0x17
        /*005a*/ 	.short	(.L_73 - .L_72)
.L_72:
        /*005c*/ 	.word	0x00000000
        /*0060*/ 	.short	0x0000
        /*0062*/ 	.short	0x0000
        /*0064*/ 	.byte	0x00, 0xf5, 0x21, 0x00


	//----- nvinfo : EIATTR_SPARSE_MMA_MASK
	.align		4
.L_73:
        /*0068*/ 	.byte	0x03, 0x50
        /*006a*/ 	.short	0x0000


	//----- nvinfo : EIATTR_MAXREG_COUNT
	.align		4
        /*006c*/ 	.byte	0x03, 0x1b
        /*006e*/ 	.short	0x00ff


	//----- nvinfo : EIATTR_MERCURY_ISA_VERSION
	.align		4
        /*0070*/ 	.byte	0x03, 0x5f
        /*0072*/ 	.short	0x0101


	//----- nvinfo : EIATTR_VRC_CTA_INIT_COUNT
	.align		4
        /*0074*/ 	.byte	0x02, 0x4a
	.zero		1
	.zero		1


	//----- nvinfo : EIATTR_EXIT_INSTR_OFFSETS
	.align		4
        /*0078*/ 	.byte	0x04, 0x1c
        /*007a*/ 	.short	(.L_75 - .L_74)


	//   ....[0]....
.L_74:
        /*007c*/ 	.word	0x000000c0


	//   ....[1]....
        /*0080*/ 	.word	0x000008e0


	//----- nvinfo : EIATTR_CBANK_PARAM_SIZE
	.align		4
.L_75:
        /*0084*/ 	.byte	0x03, 0x19
        /*0086*/ 	.short	0x0024


	//----- nvinfo : EIATTR_PARAM_CBANK
	.align		4
        /*0088*/ 	.byte	0x04, 0x0a
        /*008a*/ 	.short	(.L_77 - .L_76)
	.align		4
.L_76:
        /*008c*/ 	.word	index@(.nv.constant0._Z16matmul_v1_kernelPKfS0_Pfiii)
        /*0090*/ 	.short	0x0380
        /*0092*/ 	.short	0x0024


	//----- nvinfo : EIATTR_SW_WAR
	.align		4
.L_77:
        /*0094*/ 	.byte	0x04, 0x36
        /*0096*/ 	.short	(.L_79 - .L_78)
.L_78:
        /*0098*/ 	.word	0x00000008
.L_79:


//--------------------- .nv.callgraph             --------------------------
	.section	.nv.callgraph,"",@"SHT_CUDA_CALLGRAPH"
	.align	4
	.sectionentsize	8
	.align		4
        /*0000*/ 	.word	0x00000000
	.align		4
        /*0004*/ 	.word	0xffffffff
	.align		4
        /*0008*/ 	.word	0x00000000
	.align		4
        /*000c*/ 	.word	0xfffffffe
	.align		4
        /*0010*/ 	.word	0x00000000
	.align		4
        /*0014*/ 	.word	0xfffffffd
	.align		4
        /*0018*/ 	.word	0x00000000
	.align		4
        /*001c*/ 	.word	0xfffffffc


//--------------------- .text._Z16matmul_v3_kernelILi128ELi128ELi32ELi256EEvPKfS1_Pfiii --------------------------
	.section	.text._Z16matmul_v3_kernelILi128ELi128ELi32ELi256EEvPKfS1_Pfiii,"ax",@progbits
	.align	128
        .global         _Z16matmul_v3_kernelILi128ELi128ELi32ELi256EEvPKfS1_Pfiii
        .type           _Z16matmul_v3_kernelILi128ELi128ELi32ELi256EEvPKfS1_Pfiii,@function
        .size           _Z16matmul_v3_kernelILi128ELi128ELi32ELi256EEvPKfS1_Pfiii,(.L_x_31 - _Z16matmul_v3_kernelILi128ELi128ELi32ELi256EEvPKfS1_Pfiii)
        .other          _Z16matmul_v3_kernelILi128ELi128ELi32ELi256EEvPKfS1_Pfiii,@"STO_CUDA_ENTRY STV_DEFAULT"
_Z16matmul_v3_kernelILi128ELi128ELi32ELi256EEvPKfS1_Pfiii:
.text._Z16matmul_v3_kernelILi128ELi128ELi32ELi256EEvPKfS1_Pfiii:
[----:B------:R-:W0:Y:S01]  /*0000*/  LDC R1, c[0x0][0x37c] ;  /* 0x0000df00ff017b82 */ /* 0x000e220000000800 */
[----:B------:R-:W1:Y:S01]  /*0010*/  LDCU UR5, c[0x0][0x39c] ;  /* 0x00007380ff0577ac */ /* 0x000e620008000800 */
[----:B------:R-:W2:Y:S01]  /*0020*/  S2R R5, SR_CTAID.X ;  /* 0x0000000000057919 */ /* 0x000ea20000002500 */
[----:B0-----:R-:W-:Y:S01]  /*0030*/  VIADD R1, R1, 0xffffff00 ;  /* 0xffffff0001017836 */ /* 0x001fe20000000000 */
[----:B------:R-:W0:Y:S01]  /*0040*/  LDCU UR10, c[0x0][0x3a0] ;  /* 0x00007400ff0a77ac */ /* 0x000e220008000800 */
[----:B------:R-:W3:Y:S01]  /*0050*/  S2R R56, SR_TID.X ;  /* 0x0000000000387919 */ /* 0x000ee20000002100 */
[----:B------:R-:W4:Y:S02]  /*0060*/  LDCU.64 UR16, c[0x0][0x358] ;  /* 0x00006b00ff1077ac */ /* 0x000f240008000a00 */
[----:B------:R0:W-:Y:S04]  /*0070*/  STL.128 [R1], RZ ;  /* 0x000000ff01007387 */ /* 0x0001e80000100c00 */
[----:B------:R0:W-:Y:S04]  /*0080*/  STL.128 [R1+0x10], RZ ;  /* 0x000010ff01007387 */ /* 0x0001e80000100c00 */
[----:B------:R2:W-:Y:S01]  /*0090*/  STL.128 [R1+0x20], RZ ;  /* 0x000020ff01007387 */ /* 0x0005e20000100c00 */
[----:B-1----:R-:W-:-:S03]  /*00a0*/  UIADD3 UR4, UPT, UPT, UR5, 0x7f, URZ ;  /* 0x0000007f05047890 */ /* 0x002fc6000fffe0ff */
[----:B------:R1:W-:Y:S01]  /*00b0*/  STL.128 [R1+0x30], RZ ;  /* 0x000030ff01007387 */ /* 0x0003e20000100c00 */
[----:B0-----:R-:W-:Y:S02]  /*00c0*/  UISETP.GE.AND UP0, UPT, UR10, 0x1, UPT ;  /* 0x000000010a00788c */ /* 0x001fe4000bf06270 */
[----:B------:R-:W-:Y:S01]  /*00d0*/  IMAD.U32 R0, RZ, RZ, UR4 ;  /* 0x00000004ff007e24 */ /* 0x000fe2000f8e00ff */
[----:B------:R1:W-:Y:S04]  /*00e0*/  STL.128 [R1+0x40], RZ ;  /* 0x000040ff01007387 */ /* 0x0003e80000100c00 */
[----:B------:R-:W-:Y:S01]  /*00f0*/  SHF.R.S32.HI R0, RZ, 0x1f, R0 ;  /* 0x0000001fff007819 */ /* 0x000fe20000011400 */
[----:B------:R1:W-:Y:S03]  /*0100*/  STL.128 [R1+0x50], RZ ;  /* 0x000050ff01007387 */ /* 0x0003e60000100c00 */
[----:B------:R-:W-:Y:S01]  /*0110*/  LEA.HI R0, R0, UR4, RZ, 0x7 ;  /* 0x0000000400007c11 */ /* 0x000fe2000f8f38ff */
[----:B------:R1:W-:Y:S01]  /*0120*/  STL.128 [R1+0x60], RZ ;  /* 0x000060ff01007387 */ /* 0x0003e20000100c00 */
[----:B--2---:R-:W-:-:S02]  /*0130*/  IABS R8, R5 ;  /* 0x0000000500087213 */ /* 0x004fc40000000000 */
[----:B------:R-:W-:Y:S01]  /*0140*/  SHF.R.S32.HI R0, RZ, 0x7, R0 ;  /* 0x00000007ff007819 */ /* 0x000fe20000011400 */
[----:B------:R1:W-:Y:S03]  /*0150*/  STL.128 [R1+0x70], RZ ;  /* 0x000070ff01007387 */ /* 0x0003e60000100c00 */
[-C--:B------:R-:W-:Y:S01]  /*0160*/  IABS R7, R0.reuse ;  /* 0x0000000000077213 */ /* 0x080fe20000000000 */
[----:B------:R1:W-:Y:S01]  /*0170*/  STL.128 [R1+0x80], RZ ;  /* 0x000080ff01007387 */ /* 0x0003e20000100c00 */
[----:B------:R-:W-:Y:S02]  /*0180*/  IABS R10, R0 ;  /* 0x00000000000a7213 */ /* 0x000fe40000000000 */
[----:B------:R-:W0:Y:S01]  /*0190*/  I2F.RP R4, R7 ;  /* 0x0000000700047306 */ /* 0x000e220000209400 */
[----:B------:R-:W-:Y:S01]  /*01a0*/  ISETP.NE.AND P1, PT, R0, RZ, PT ;  /* 0x000000ff0000720c */ /* 0x000fe20003f25270 */
[----:B------:R1:W-:Y:S04]  /*01b0*/  STL.128 [R1+0x90], RZ ;  /* 0x000090ff01007387 */ /* 0x0003e80000100c00 */
[----:B------:R1:W-:Y:S04]  /*01c0*/  STL.128 [R1+0xa0], RZ ;  /* 0x0000a0ff01007387 */ /* 0x0003e80000100c00 */
[----:B------:R1:W-:Y:S04]  /*01d0*/  STL.128 [R1+0xb0], RZ ;  /* 0x0000b0ff01007387 */ /* 0x0003e80000100c00 */
[----:B------:R1:W-:Y:S01]  /*01e0*/  STL.128 [R1+0xc0], RZ ;  /* 0x0000c0ff01007387 */ /* 0x0003e20000100c00 */
[----:B0-----:R-:W0:Y:S03]  /*01f0*/  MUFU.RCP R4, R4 ;  /* 0x0000000400047308 */ /* 0x001e260000001000 */
[----:B------:R1:W-:Y:S04]  /*0200*/  STL.128 [R1+0xd0], RZ ;  /* 0x0000d0ff01007387 */ /* 0x0003e80000100c00 */
[----:B------:R1:W-:Y:S04]  /*0210*/  STL.128 [R1+0xe0], RZ ;  /* 0x0000e0ff01007387 */ /* 0x0003e80000100c00 */
[----:B------:R1:W-:Y:S01]  /*0220*/  STL.128 [R1+0xf0], RZ ;  /* 0x0000f0ff01007387 */ /* 0x0003e20000100c00 */
[----:B0-----:R-:W-:-:S02]  /*0230*/  VIADD R2, R4, 0xffffffe ;  /* 0x0ffffffe04027836 */ /* 0x001fc40000000000 */
[----:B------:R-:W-:Y:S02]  /*0240*/  IMAD.MOV R4, RZ, RZ, -R10 ;  /* 0x000000ffff047224 */ /* 0x000fe400078e0a0a */
[----:B------:R0:W2:Y:S02]  /*0250*/  F2I.FTZ.U32.TRUNC.NTZ R3, R2 ;  /* 0x0000000200037305 */ /* 0x0000a4000021f000 */
[----:B0-----:R-:W-:Y:S01]  /*0260*/  IMAD.MOV.U32 R2, RZ, RZ, RZ ;  /* 0x000000ffff027224 */ /* 0x001fe200078e00ff */
[----:B--2---:R-:W-:-:S05]  /*0270*/  IADD3 R6, PT, PT, RZ, -R3, RZ ;  /* 0x80000003ff067210 */ /* 0x004fca0007ffe0ff */
[----:B------:R-:W-:Y:S02]  /*0280*/  IMAD R9, R6, R7, RZ ;  /* 0x0000000706097224 */ /* 0x000fe400078e02ff */
[----:B------:R-:W-:Y:S02]  /*0290*/  IMAD.MOV.U32 R6, RZ, RZ, R8 ;  /* 0x000000ffff067224 */ /* 0x000fe400078e0008 */
[----:B------:R-:W-:-:S06]  /*02a0*/  IMAD.HI.U32 R3, R3, R9, R2 ;  /* 0x0000000903037227 */ /* 0x000fcc00078e0002 */
[----:B------:R-:W-:-:S04]  /*02b0*/  IMAD.HI.U32 R3, R3, R6, RZ ;  /* 0x0000000603037227 */ /* 0x000fc800078e00ff */
[----:B------:R-:W-:-:S05]  /*02c0*/  IMAD R2, R3, R4, R6 ;  /* 0x0000000403027224 */ /* 0x000fca00078e0206 */
[----:B------:R-:W-:-:S13]  /*02d0*/  ISETP.GT.U32.AND P2, PT, R7, R2, PT ;  /* 0x000000020700720c */ /* 0x000fda0003f44070 */
[----:B------:R-:W-:Y:S01]  /*02e0*/  @!P2 IADD3 R2, PT, PT, R2, -R7, RZ ;  /* 0x800000070202a210 */ /* 0x000fe20007ffe0ff */
[----:B------:R-:W-:-:S03]  /*02f0*/  @!P2 VIADD R3, R3, 0x1 ;  /* 0x000000010303a836 */ /* 0x000fc60000000000 */
[----:B------:R-:W-:Y:S02]  /*0300*/  ISETP.GE.U32.AND P0, PT, R2, R7, PT ;  /* 0x000000070200720c */ /* 0x000fe40003f06070 */
[----:B------:R-:W-:-:S04]  /*0310*/  LOP3.LUT R2, R5, R0, RZ, 0x3c, !PT ;  /* 0x0000000005027212 */ /* 0x000fc800078e3cff */
[----:B------:R-:W-:Y:S02]  /*0320*/  ISETP.GE.AND P3, PT, R2, RZ, PT ;  /* 0x000000ff0200720c */ /* 0x000fe40003f66270 */
[----:B------:R-:W-:-:S05]  /*0330*/  @!P1 LOP3.LUT R2, RZ, R0, RZ, 0x33, !PT ;  /* 0x00000000ff029212 */ /* 0x000fca00078e33ff */
[----:B------:R-:W-:-:S06]  /*0340*/  @P0 VIADD R3, R3, 0x1 ;  /* 0x0000000103030836 */ /* 0x000fcc0000000000 */
[----:B------:R-:W-:-:S04]  /*0350*/  @!P3 IADD3 R3, PT, PT, -R3, RZ, RZ ;  /* 0x000000ff0303b210 */ /* 0x000fc80007ffe1ff */
[----:B------:R-:W-:Y:S02]  /*0360*/  R2UR UR4, R3 ;  /* 0x00000000030472ca */ /* 0x000fe400000e0000 */
[----:B------:R-:W-:-:S13]  /*0370*/  @!P1 R2UR UR4, R2 ;  /* 0x00000000020492ca */ /* 0x000fda00000e0000 */
[----:B------:R-:W-:Y:S01]  /*0380*/  IMAD R2, RZ, RZ, -UR4 ;  /* 0x80000004ff027e24 */ /* 0x000fe2000f8e02ff */
[----:B------:R-:W-:-:S03]  /*0390*/  USHF.L.U32 UR12, UR4, 0x7, URZ ;  /* 0x00000007040c7899 */ /* 0x000fc600080006ff */
[----:B------:R-:W-:-:S04]  /*03a0*/  IMAD R0, R0, R2, R5 ;  /* 0x0000000200007224 */ /* 0x000fc800078e0205 */
[----:B------:R-:W-:-:S05]  /*03b0*/  IMAD.SHL.U32 R0, R0, 0x80, RZ ;  /* 0x0000008000007824 */ /* 0x000fca00078e00ff */
[----:B------:R-:W-:-:S13]  /*03c0*/  R2UR UR15, R0 ;  /* 0x00000000000f72ca */ /* 0x000fda00000e0000 */
[----:B------:R-:W-:Y:S01]  /*03d0*/  UIMAD UR13, UR12, UR5, UR15 ;  /* 0x000000050c0d72a4 */ /* 0x000fe2000f8e020f */
[----:B-1-34-:R-:W-:Y:S11]  /*03e0*/  BRA.U !UP0, `(.L_x_0) ;  /* 0x0000001508407547 */ /* 0x01aff6000b800000 */
[----:B------:R-:W0:Y:S01]  /*03f0*/  LDCU.128 UR4, c[0x0][0x380] ;  /* 0x00007000ff0477ac */ /* 0x000e220008000c00 */
[----:B------:R-:W1:Y:S01]  /*0400*/  S2UR UR11, SR_CgaCtaId ;  /* 0x00000000000b79c3 */ /* 0x000e620000008800 */
[----:B------:R-:W-:Y:S01]  /*0410*/  SHF.R.U32.HI R0, RZ, 0x8, R56 ;  /* 0x00000008ff007819 */ /* 0x000fe20000011638 */
[C---:B------:R-:W-:Y:S01]  /*0420*/  VIADD R48, R56.reuse, 0x100 ;  /* 0x0000010038307836 */ /* 0x040fe20000000000 */
[----:B------:R-:W-:Y:S01]  /*0430*/  UIMAD UR10, UR12, UR10, URZ ;  /* 0x0000000a0c0a72a4 */ /* 0x000fe2000f8e02ff */
[C---:B------:R-:W-:Y:S02]  /*0440*/  SHF.L.U32 R55, R56.reuse, 0x2, RZ ;  /* 0x0000000238377819 */ /* 0x040fe400000006ff */
[----:B------:R-:W-:Y:S01]  /*0450*/  IMAD.MOV R0, RZ, RZ, -R0 ;  /* 0x000000ffff007224 */ /* 0x000fe200078e0a00 */
[----:B------:R-:W-:Y:S02]  /*0460*/  LOP3.LUT R52, R56, 0x1f, RZ, 0xc0, !PT ;  /* 0x0000001f38347812 */ /* 0x000fe400078ec0ff */
[----:B------:R-:W-:-:S02]  /*0470*/  LOP3.LUT R55, R55, 0x1fc, RZ, 0xc0, !PT ;  /* 0x000001fc37377812 */ /* 0x000fc400078ec0ff */
[C---:B------:R-:W-:Y:S02]  /*0480*/  LOP3.LUT R51, R56.reuse, 0x7f, RZ, 0xc0, !PT ;  /* 0x0000007f38337812 */ /* 0x040fe400078ec0ff */
[--C-:B------:R-:W-:Y:S02]  /*0490*/  SHF.R.U32.HI R49, RZ, 0x5, R56.reuse ;  /* 0x00000005ff317819 */ /* 0x100fe40000011638 */
[----:B------:R-:W-:Y:S01]  /*04a0*/  IADD3 R47, PT, PT, R56, 0x200, RZ ;  /* 0x00000200382f7810 */ /* 0x000fe20007ffe0ff */
[----:B0-----:R-:W-:Y:S01]  /*04b0*/  UIMAD.WIDE.U32 UR8, UR15, 0x4, UR6 ;  /* 0x000000040f0878a5 */ /* 0x001fe2000f8e0006 */
[----:B------:R-:W-:Y:S01]  /*04c0*/  SHF.R.U32.HI R46, RZ, 0x7, R56 ;  /* 0x00000007ff2e7819 */ /* 0x000fe20000011638 */
[----:B------:R-:W-:Y:S01]  /*04d0*/  UIMAD.WIDE UR6, UR10, 0x4, UR4 ;  /* 0x000000040a0678a5 */ /* 0x000fe2000f8e0204 */
[----:B------:R-:W-:Y:S02]  /*04e0*/  LOP3.LUT R50, R0, 0x3, RZ, 0xc0, !PT ;  /* 0x0000000300327812 */ /* 0x000fe400078ec0ff */
[----:B------:R-:W-:Y:S01]  /*04f0*/  UMOV UR5, 0x400 ;  /* 0x0000040000057882 */ /* 0x000fe20000000000 */
[----:B------:R-:W-:Y:S01]  /*0500*/  UMOV UR4, URZ ;  /* 0x000000ff00047c82 */ /* 0x000fe20008000000 */
[----:B------:R-:W-:-:S04]  /*0510*/  UIADD3 UR5, UPT, UPT, UR5, 0x4000, URZ ;  /* 0x0000400005057890 */ /* 0x000fc8000fffe0ff */
[----:B-1----:R-:W-:-:S06]  /*0520*/  ULEA UR5, UR11, UR5, 0x18 ;  /* 0x000000050b057291 */ /* 0x002fcc000f8ec0ff */
[----:B------:R-:W-:-:S07]  /*0530*/  VIADD R44, R55, UR5 ;  /* 0x00000005372c7c36 */ /* 0x000fce0008000000 */
.L_x_17:
[----:B------:R-:W0:Y:S01]  /*0540*/  LDCU UR19, c[0x0][0x3a0] ;  /* 0x00007400ff1377ac */ /* 0x000e220008000800 */
[----:B------:R-:W-:Y:S01]  /*0550*/  ISETP.NE.AND P0, PT, R50, RZ, PT ;  /* 0x000000ff3200720c */ /* 0x000fe20003f05270 */
[----:B------:R-:W-:Y:S01]  /*0560*/  BSSY.RECONVERGENT B0, `(.L_x_1) ;  /* 0x0000035000007945 */ /* 0x000fe20003800200 */
[----:B------:R-:W-:Y:S01]  /*0570*/  VIADD R0, R56, 0x300 ;  /* 0x0000030038007836 */ /* 0x000fe20000000000 */
[----:B-1----:R-:W1:Y:S01]  /*0580*/  LDCU UR10, c[0x0][0x398] ;  /* 0x00007300ff0a77ac */ /* 0x002e620008000800 */
[----:B------:R-:W-:Y:S01]  /*0590*/  MOV R10, R56 ;  /* 0x00000038000a7202 */ /* 0x000fe20000000f00 */
[----:B0-----:R-:W-:Y:S02]  /*05a0*/  UIADD3 UR18, UPT, UPT, -UR4, UR19, URZ ;  /* 0x0000001304127290 */ /* 0x001fe4000fffe1ff */
[----:B------:R-:W-:Y:S02]  /*05b0*/  UIADD3 UR4, UPT, UPT, UR4, 0x20, URZ ;  /* 0x0000002004047890 */ /* 0x000fe4000fffe0ff */
[----:B-1----:R-:W-:-:S02]  /*05c0*/  UIADD3 UR14, UPT, UPT, -UR12, UR10, URZ ;  /* 0x0000000a0c0e7290 */ /* 0x002fc4000fffe1ff */
[----:B------:R-:W-:Y:S02]  /*05d0*/  UISETP.GE.AND UP1, UPT, UR4, UR19, UPT ;  /* 0x000000130400728c */ /* 0x000fe4000bf26270 */
[----:B--2---:R-:W-:Y:S09]  /*05e0*/  @!P0 BRA `(.L_x_2) ;  /* 0x0000000000b08947 */ /* 0x004ff20003800000 */
[----:B------:R-:W0:Y:S01]  /*05f0*/  LDC R7, c[0x0][0x3a0] ;  /* 0x0000e800ff077b82 */ /* 0x000e220000000800 */
[----:B------:R-:W-:Y:S01]  /*0600*/  ISETP.GE.AND P0, PT, R52, UR18, PT ;  /* 0x0000001234007c0c */ /* 0x000fe2000bf06270 */
[----:B------:R-:W-:Y:S02]  /*0610*/  IMAD.MOV.U32 R3, RZ, RZ, 0x4 ;  /* 0x00000004ff037424 */ /* 0x000fe400078e00ff */
[----:B------:R-:W-:Y:S01]  /*0620*/  IMAD.MOV.U32 R4, RZ, RZ, RZ ;  /* 0x000000ffff047224 */ /* 0x000fe200078e00ff */
[C---:B------:R-:W-:Y:S01]  /*0630*/  ISETP.GE.OR P1, PT, R49.reuse, UR14, P0 ;  /* 0x0000000e31007c0c */ /* 0x040fe20008726670 */
[----:B0-----:R-:W-:-:S12]  /*0640*/  IMAD R2, R49, R7, R52 ;  /* 0x0000000731027224 */ /* 0x001fd800078e0234 */
[----:B------:R-:W-:-:S05]  /*0650*/  @!P1 IMAD.WIDE.U32 R2, R2, R3, UR6 ;  /* 0x0000000602029e25 */ /* 0x000fca000f8e0003 */
[----:B------:R-:W2:Y:S01]  /*0660*/  @!P1 LDG.E R4, desc[UR16][R2.64] ;  /* 0x0000001002049981 */ /* 0x000ea2000c1e1900 */
[----:B------:R-:W-:Y:S01]  /*0670*/  MOV R6, 0x400 ;  /* 0x0000040000067802 */ /* 0x000fe20000000f00 */
[----:B------:R-:W-:Y:S01]  /*0680*/  IMAD.MOV.U32 R10, RZ, RZ, R48 ;  /* 0x000000ffff0a7224 */ /* 0x000fe200078e0030 */
[----:B------:R-:W-:Y:S01]  /*0690*/  ISETP.NE.AND P1, PT, R50, 0x1, PT ;  /* 0x000000013200780c */ /* 0x000fe20003f25270 */
[----:B------:R-:W0:Y:S02]  /*06a0*/  S2R R5, SR_CgaCtaId ;  /* 0x0000000000057919 */ /* 0x000e240000008800 */
[----:B0-----:R-:W-:-:S04]  /*06b0*/  LEA R6, R5, R6, 0x18 ;  /* 0x0000000605067211 */ /* 0x001fc800078ec0ff */
[----:B------:R-:W-:-:S05]  /*06c0*/  LEA R5, R49, R6, 0x7 ;  /* 0x0000000631057211 */ /* 0x000fca00078e38ff */
[----:B------:R-:W-:-:S05]  /*06d0*/  IMAD R5, R52, 0x4, R5 ;  /* 0x0000000434057824 */ /* 0x000fca00078e0205 */
[----:B--2---:R0:W-:Y:S01]  /*06e0*/  STS [R5], R4 ;  /* 0x0000000405007388 */ /* 0x0041e20000000800 */
[----:B------:R-:W-:Y:S05]  /*06f0*/  @!P1 BRA `(.L_x_2) ;  /* 0x00000000006c9947 */ /* 0x000fea0003800000 */
[----:B0-----:R-:W-:Y:S01]  /*0700*/  SHF.R.U32.HI R5, RZ, 0x5, R48 ;  /* 0x00000005ff057819 */ /* 0x001fe20000011630 */
[----:B------:R-:W-:Y:S02]  /*0710*/  HFMA2 R3, -RZ, RZ, 0, 2.384185791015625e-07 ;  /* 0x00000004ff037431 */ /* 0x000fe400000001ff */
[----:B------:R-:W-:Y:S01]  /*0720*/  IMAD.MOV.U32 R4, RZ, RZ, RZ ;  /* 0x000000ffff047224 */ /* 0x000fe200078e00ff */
[C---:B------:R-:W-:Y:S01]  /*0730*/  ISETP.GE.OR P1, PT, R5.reuse, UR14, P0 ;  /* 0x0000000e05007c0c */ /* 0x040fe20008726670 */
[----:B------:R-:W-:-:S12]  /*0740*/  IMAD R2, R5, R7, R52 ;  /* 0x0000000705027224 */ /* 0x000fd800078e0234 */
[----:B------:R-:W-:-:S05]  /*0750*/  @!P1 IMAD.WIDE.U32 R2, R2, R3, UR6 ;  /* 0x0000000602029e25 */ /* 0x000fca000f8e0003 */
[----:B------:R-:W2:Y:S01]  /*0760*/  @!P1 LDG.E R4, desc[UR16][R2.64] ;  /* 0x0000001002049981 */ /* 0x000ea2000c1e1900 */
[----:B------:R-:W-:Y:S01]  /*0770*/  IMAD R5, R5, 0x80, R6 ;  /* 0x0000008005057824 */ /* 0x000fe200078e0206 */
[----:B------:R-:W-:Y:S01]  /*0780*/  ISETP.NE.AND P1, PT, R50, 0x2, PT ;  /* 0x000000023200780c */ /* 0x000fe20003f25270 */
[----:B------:R-:W-:-:S03]  /*0790*/  IMAD.MOV.U32 R10, RZ, RZ, R47 ;  /* 0x000000ffff0a7224 */ /* 0x000fc600078e002f */
[----:B------:R-:W-:-:S05]  /*07a0*/  LEA R5, R52, R5, 0x2 ;  /* 0x0000000534057211 */ /* 0x000fca00078e10ff */
[----:B--2---:R1:W-:Y:S04]  /*07b0*/  STS [R5], R4 ;  /* 0x0000000405007388 */ /* 0x0043e80000000800 */
[----:B------:R-:W-:Y:S05]  /*07c0*/  @!P1 BRA `(.L_x_2) ;  /* 0x0000000000389947 */ /* 0x000fea0003800000 */
[----:B------:R-:W-:Y:S01]  /*07d0*/  SHF.R.U32.HI R9, RZ, 0x5, R47 ;  /* 0x00000005ff097819 */ /* 0x000fe2000001162f */
[----:B------:R-:W-:Y:S01]  /*07e0*/  BSSY.RECONVERGENT B1, `(.L_x_3) ;  /* 0x000000a000017945 */ /* 0x000fe20003800200 */
[----:B------:R-:W-:Y:S02]  /*07f0*/  IMAD.MOV.U32 R2, RZ, RZ, RZ ;  /* 0x000000ffff027224 */ /* 0x000fe400078e00ff */
[C---:B------:R-:W-:Y:S01]  /*0800*/  ISETP.GE.OR P0, PT, R9.reuse, UR14, P0 ;  /* 0x0000000e09007c0c */ /* 0x040fe20008706670 */
[----:B------:R-:W-:-:S05]  /*0810*/  IMAD R3, R9, 0x80, R6 ;  /* 0x0000008009037824 */ /* 0x000fca00078e0206 */
[----:B-1----:R-:W-:-:S07]  /*0820*/  LEA R5, R52, R3, 0x2 ;  /* 0x0000000334057211 */ /* 0x002fce00078e10ff */
[----:B------:R-:W-:Y:S05]  /*0830*/  @P0 BRA `(.L_x_4) ;  /* 0x0000000000100947 */ /* 0x000fea0003800000 */
[----:B------:R-:W-:Y:S02]  /*0840*/  IMAD.MOV.U32 R3, RZ, RZ, 0x4 ;  /* 0x00000004ff037424 */ /* 0x000fe400078e00ff */
[----:B------:R-:W-:-:S04]  /*0850*/  IMAD R2, R9, R7, R52 ;  /* 0x0000000709027224 */ /* 0x000fc800078e0234 */
[----:B------:R-:W-:-:S06]  /*0860*/  IMAD.WIDE.U32 R2, R2, R3, UR6 ;  /* 0x0000000602027e25 */ /* 0x000fcc000f8e0003 */
[----:B------:R0:W5:Y:S02]  /*0870*/  LDG.E R2, desc[UR16][R2.64] ;  /* 0x0000001002027981 */ /* 0x000164000c1e1900 */
.L_x_4:
[----:B------:R-:W-:Y:S05]  /*0880*/  BSYNC.RECONVERGENT B1 ;  /* 0x0000000000017941 */ /* 0x000fea0003800200 */
.L_x_3:
[----:B-----5:R2:W-:Y:S01]  /*0890*/  STS [R5], R2 ;  /* 0x0000000205007388 */ /* 0x0205e20000000800 */
[----:B------:R-:W-:-:S07]  /*08a0*/  MOV R10, R0 ;  /* 0x00000000000a7202 */ /* 0x000fce0000000f00 */
.L_x_2:
[----:B------:R-:W-:Y:S05]  /*08b0*/  BSYNC.RECONVERGENT B0 ;  /* 0x0000000000007941 */ /* 0x000fea0003800200 */
.L_x_1:
[----:B------:R-:W3:Y:S01]  /*08c0*/  S2UR UR11, SR_CgaCtaId ;  /* 0x00000000000b79c3 */ /* 0x000ee20000008800 */
[----:B------:R-:W-:Y:S01]  /*08d0*/  UMOV UR10, 0x400 ;  /* 0x00000400000a7882 */ /* 0x000fe20000000000 */
[C---:B--2---:R-:W-:Y:S01]  /*08e0*/  VIADD R2, R10.reuse, 0x300 ;  /* 0x000003000a027836 */ /* 0x044fe20000000000 */
[C---:B01----:R-:W-:Y:S01]  /*08f0*/  IADD3 R4, PT, PT, R10.reuse, 0x100, RZ ;  /* 0x000001000a047810 */ /* 0x043fe20007ffe0ff */
[----:B------:R-:W-:Y:S01]  /*0900*/  VIADD R3, R10, 0x200 ;  /* 0x000002000a037836 */ /* 0x000fe20000000000 */
[----:B------:R-:W-:Y:S01]  /*0910*/  SHF.R.U32.HI R21, RZ, 0x5, R10 ;  /* 0x00000005ff157819 */ /* 0x000fe2000001160a */
[----:B------:R-:W-:Y:S01]  /*0920*/  BSSY.RECONVERGENT B0, `(.L_x_5) ;  /* 0x0000037000007945 */ /* 0x000fe20003800200 */
[----:B------:R-:W-:Y:S02]  /*0930*/  SHF.R.U32.HI R11, RZ, 0x5, R2 ;  /* 0x00000005ff0b7819 */ /* 0x000fe40000011602 */
[----:B------:R-:W-:Y:S01]  /*0940*/  SHF.R.U32.HI R15, RZ, 0x5, R3 ;  /* 0x00000005ff0f7819 */ /* 0x000fe20000011603 */
[----:B------:R-:W-:Y:S01]  /*0950*/  IMAD R22, R21, UR19, R52 ;  /* 0x0000001315167c24 */ /* 0x000fe2000f8e0234 */
[----:B------:R-:W-:Y:S01]  /*0960*/  SHF.R.U32.HI R17, RZ, 0x5, R4 ;  /* 0x00000005ff117819 */ /* 0x000fe20000011604 */
[--C-:B------:R-:W-:Y:S01]  /*0970*/  IMAD R13, R11, UR19, R52.reuse ;  /* 0x000000130b0d7c24 */ /* 0x100fe2000f8e0234 */
[----:B------:R-:W-:Y:S01]  /*0980*/  ISETP.GE.AND P4, PT, R52, UR18, PT ;  /* 0x0000001234007c0c */ /* 0x000fe2000bf86270 */
[----:B------:R-:W-:-:S02]  /*0990*/  IMAD R16, R15, UR19, R52 ;  /* 0x000000130f107c24 */ /* 0x000fc4000f8e0234 */
[----:B------:R-:W-:Y:S01]  /*09a0*/  IMAD R19, R17, UR19, R52 ;  /* 0x0000001311137c24 */ /* 0x000fe2000f8e0234 */
[----:B---3--:R-:W-:-:S06]  /*09b0*/  ULEA UR10, UR11, UR10, 0x18 ;  /* 0x0000000a0b0a7291 */ /* 0x008fcc000f8ec0ff */
[----:B------:R-:W-:-:S04]  /*09c0*/  LEA R2, R52, UR10, 0x2 ;  /* 0x0000000a34027c11 */ /* 0x000fc8000f8e10ff */
[----:B------:R-:W-:Y:S01]  /*09d0*/  LEA R18, R17, R2, 0x7 ;  /* 0x0000000211127211 */ /* 0x000fe200078e38ff */
[--C-:B------:R-:W-:Y:S02]  /*09e0*/  IMAD R12, R11, 0x80, R2.reuse ;  /* 0x000000800b0c7824 */ /* 0x100fe400078e0202 */
[--C-:B------:R-:W-:Y:S02]  /*09f0*/  IMAD R14, R15, 0x80, R2.reuse ;  /* 0x000000800f0e7824 */ /* 0x100fe400078e0202 */
[----:B------:R-:W-:-:S07]  /*0a00*/  IMAD R20, R21, 0x80, R2 ;  /* 0x0000008015147824 */ /* 0x000fce00078e0202 */
.L_x_6:
[----:B------:R-:W-:Y:S01]  /*0a10*/  ISETP.GE.OR P0, PT, R21, UR14, P4 ;  /* 0x0000000e15007c0c */ /* 0x000fe2000a706670 */
[----:B------:R-:W-:Y:S01]  /*0a20*/  HFMA2 R3, -RZ, RZ, 0, 2.384185791015625e-07 ;  /* 0x00000004ff037431 */ /* 0x000fe200000001ff */
[----:B------:R-:W-:Y:S01]  /*0a30*/  ISETP.GE.OR P1, PT, R17, UR14, P4 ;  /* 0x0000000e11007c0c */ /* 0x000fe2000a726670 */
[----:B------:R-:W-:Y:S01]  /*0a40*/  IMAD.MOV.U32 R4, RZ, RZ, 0x4 ;  /* 0x00000004ff047424 */ /* 0x000fe200078e00ff */
[----:B------:R-:W-:Y:S01]  /*0a50*/  ISETP.GE.OR P2, PT, R15, UR14, P4 ;  /* 0x0000000e0f007c0c */ /* 0x000fe2000a746670 */
[----:B------:R-:W-:Y:S01]  /*0a60*/  IMAD.MOV.U32 R7, RZ, RZ, 0x4 ;  /* 0x00000004ff077424 */ /* 0x000fe200078e00ff */
[----:B------:R-:W-:Y:S01]  /*0a70*/  ISETP.GE.OR P3, PT, R11, UR14, P4 ;  /* 0x0000000e0b007c0c */ /* 0x000fe2000a766670 */
[----:B------:R-:W-:Y:S02]  /*0a80*/  HFMA2 R29, -RZ, RZ, 0, 0 ;  /* 0x00000000ff1d7431 */ /* 0x000fe400000001ff */
[----:B------:R-:W-:Y:S01]  /*0a90*/  IMAD.MOV.U32 R23, RZ, RZ, RZ ;  /* 0x000000ffff177224 */ /* 0x000fe200078e00ff */
[----:B------:R-:W-:Y:S01]  /*0aa0*/  MOV R27, RZ ;  /* 0x000000ff001b7202 */ /* 0x000fe20000000f00 */
[----:B------:R-:W-:Y:S01]  /*0ab0*/  IMAD.MOV.U32 R8, RZ, RZ, 0x4 ;  /* 0x00000004ff087424 */ /* 0x000fe200078e00ff */
[----:B------:R-:W0:Y:S01]  /*0ac0*/  LDC R24, c[0x0][0x3a0] ;  /* 0x0000e800ff187b82 */ /* 0x000e220000000800 */
[----:B------:R-:W-:-:S02]  /*0ad0*/  IMAD.MOV.U32 R25, RZ, RZ, RZ ;  /* 0x000000ffff197224 */ /* 0x000fc400078e00ff */
[----:B------:R-:W-:-:S04]  /*0ae0*/  @!P0 IMAD.WIDE.U32 R2, R22, R3, UR6 ;  /* 0x0000000616028e25 */ /* 0x000fc8000f8e0003 */
[----:B------:R-:W-:Y:S01]  /*0af0*/  @!P1 IMAD.WIDE.U32 R4, R19, R4, UR6 ;  /* 0x0000000613049e25 */ /* 0x000fe2000f8e0004 */
[----:B------:R-:W2:Y:S03]  /*0b00*/  @!P0 LDG.E R23, desc[UR16][R2.64] ;  /* 0x0000001002178981 */ /* 0x000ea6000c1e1900 */
[----:B------:R-:W-:Y:S01]  /*0b10*/  @!P2 IMAD.WIDE.U32 R6, R16, R7, UR6 ;  /* 0x000000061006ae25 */ /* 0x000fe2000f8e0007 */
[----:B------:R-:W3:Y:S03]  /*0b20*/  @!P1 LDG.E R25, desc[UR16][R4.64] ;  /* 0x0000001004199981 */ /* 0x000ee6000c1e1900 */
[----:B------:R-:W-:Y:S01]  /*0b30*/  @!P3 IMAD.WIDE.U32 R8, R13, R8, UR6 ;  /* 0x000000060d08be25 */ /* 0x000fe2000f8e0008 */
[----:B------:R-:W4:Y:S04]  /*0b40*/  @!P2 LDG.E R27, desc[UR16][R6.64] ;  /* 0x00000010061ba981 */ /* 0x000f28000c1e1900 */
[----:B------:R-:W5:Y:S01]  /*0b50*/  @!P3 LDG.E R29, desc[UR16][R8.64] ;  /* 0x00000010081db981 */ /* 0x000f62000c1e1900 */
[C---:B------:R-:W-:Y:S01]  /*0b60*/  ISETP.GE.U32.AND P0, PT, R10.reuse, 0xc00, PT ;  /* 0x00000c000a00780c */ /* 0x040fe20003f06070 */
[----:B------:R-:W-:Y:S01]  /*0b70*/  VIADD R10, R10, 0x400 ;  /* 0x000004000a0a7836 */ /* 0x000fe20000000000 */
[----:B------:R-:W-:Y:S01]  /*0b80*/  IADD3 R11, PT, PT, R11, 0x20, RZ ;  /* 0x000000200b0b7810 */ /* 0x000fe20007ffe0ff */
[C---:B0-----:R-:W-:Y:S01]  /*0b90*/  IMAD R13, R24.reuse, 0x20, R13 ;  /* 0x00000020180d7824 */ /* 0x041fe200078e020d */
[C---:B------:R-:W-:Y:S01]  /*0ba0*/  LEA R19, R24.reuse, R19, 0x5 ;  /* 0x0000001318137211 */ /* 0x040fe200078e28ff */
[C---:B------:R-:W-:Y:S01]  /*0bb0*/  IMAD R16, R24.reuse, 0x20, R16 ;  /* 0x0000002018107824 */ /* 0x040fe200078e0210 */
[----:B------:R-:W-:Y:S01]  /*0bc0*/  IADD3 R21, PT, PT, R21, 0x20, RZ ;  /* 0x0000002015157810 */ /* 0x000fe20007ffe0ff */
[----:B------:R-:W-:-:S02]  /*0bd0*/  IMAD R22, R24, 0x20, R22 ;  /* 0x0000002018167824 */ /* 0x000fc400078e0216 */
[----:B------:R-:W-:Y:S02]  /*0be0*/  VIADD R15, R15, 0x20 ;  /* 0x000000200f0f7836 */ /* 0x000fe40000000000 */
[----:B------:R-:W-:Y:S01]  /*0bf0*/  VIADD R17, R17, 0x20 ;  /* 0x0000002011117836 */ /* 0x000fe20000000000 */
[----:B--2---:R0:W-:Y:S04]  /*0c00*/  STS [R20], R23 ;  /* 0x0000001714007388 */ /* 0x0041e80000000800 */
[----:B---3--:R1:W-:Y:S04]  /*0c10*/  STS [R18], R25 ;  /* 0x0000001912007388 */ /* 0x0083e80000000800 */
[----:B----4-:R2:W-:Y:S01]  /*0c20*/  STS [R14], R27 ;  /* 0x0000001b0e007388 */ /* 0x0105e20000000800 */
[----:B0-----:R-:W-:-:S03]  /*0c30*/  VIADD R20, R20, 0x1000 ;  /* 0x0000100014147836 */ /* 0x001fc60000000000 */
[----:B-----5:R0:W-:Y:S01]  /*0c40*/  STS [R12], R29 ;  /* 0x0000001d0c007388 */ /* 0x0201e20000000800 */
[----:B-1----:R-:W-:Y:S01]  /*0c50*/  VIADD R18, R18, 0x1000 ;  /* 0x0000100012127836 */ /* 0x002fe20000000000 */
[----:B--2---:R-:W-:Y:S01]  /*0c60*/  IADD3 R14, PT, PT, R14, 0x1000, RZ ;  /* 0x000010000e0e7810 */ /* 0x004fe20007ffe0ff */
[----:B0-----:R-:W-:Y:S01]  /*0c70*/  VIADD R12, R12, 0x1000 ;  /* 0x000010000c0c7836 */ /* 0x001fe20000000000 */
[----:B------:R-:W-:Y:S06]  /*0c80*/  @!P0 BRA `(.L_x_6) ;  /* 0xfffffffc00608947 */ /* 0x000fec000383ffff */
[----:B------:R-:W-:Y:S05]  /*0c90*/  BSYNC.RECONVERGENT B0 ;  /* 0x0000000000007941 */ /* 0x000fea0003800200 */
.L_x_5:
[----:B------:R-:W0:Y:S01]  /*0ca0*/  LDCU UR14, c[0x0][0x39c] ;  /* 0x00007380ff0e77ac */ /* 0x000e220008000800 */
[----:B------:R-:W-:Y:S01]  /*0cb0*/  ISETP.NE.AND P0, PT, R50, RZ, PT ;  /* 0x000000ff3200720c */ /* 0x000fe20003f05270 */
[----:B------:R-:W-:Y:S01]  /*0cc0*/  BSSY.RECONVERGENT B0, `(.L_x_7) ;  /* 0x0000032000007945 */ /* 0x000fe20003800200 */
[----:B------:R-:W-:Y:S01]  /*0cd0*/  MOV R3, R56 ;  /* 0x0000003800037202 */ /* 0x000fe20000000f00 */
[----:B0-----:R-:W-:-:S04]  /*0ce0*/  IMAD.U32 R2, RZ, RZ, UR14 ;  /* 0x0000000eff027e24 */ /* 0x001fc8000f8e00ff */
[----:B------:R-:W-:-:S06]  /*0cf0*/  VIADD R2, R2, -UR15 ;  /* 0x8000000f02027c36 */ /* 0x000fcc0008000000 */
[----:B------:R-:W-:Y:S05]  /*0d00*/  @!P0 BRA `(.L_x_8) ;  /* 0x0000000000b48947 */ /* 0x000fea0003800000 */
[----:B------:R-:W-:Y:S01]  /*0d10*/  ISETP.GE.AND P0, PT, R51, R2, PT ;  /* 0x000000023300720c */ /* 0x000fe20003f06270 */
[----:B------:R-:W-:Y:S02]  /*0d20*/  HFMA2 R6, -RZ, RZ, 0, 0 ;  /* 0x00000000ff067431 */ /* 0x000fe400000001ff */
[----:B------:R-:W-:Y:S01]  /*0d30*/  IMAD.MOV.U32 R5, RZ, RZ, 0x4 ;  /* 0x00000004ff057424 */ /* 0x000fe200078e00ff */
[C---:B------:R-:W-:Y:S01]  /*0d40*/  ISETP.GE.OR P1, PT, R46.reuse, UR18, P0 ;  /* 0x000000122e007c0c */ /* 0x040fe20008726670 */
[----:B------:R-:W-:-:S12]  /*0d50*/  IMAD R4, R46, UR14, R51 ;  /* 0x0000000e2e047c24 */ /* 0x000fd8000f8e0233 */
[----:B------:R-:W-:-:S05]  /*0d60*/  @!P1 IMAD.WIDE R4, R4, R5, UR8 ;  /* 0x0000000804049e25 */ /* 0x000fca000f8e0205 */
[----:B------:R-:W2:Y:S01]  /*0d70*/  @!P1 LDG.E R6, desc[UR16][R4.64] ;  /* 0x0000001004069981 */ /* 0x000ea2000c1e1900 */
[----:B------:R-:W0:Y:S01]  /*0d80*/  S2UR UR11, SR_CgaCtaId ;  /* 0x00000000000b79c3 */ /* 0x000e220000008800 */
[----:B------:R-:W-:Y:S01]  /*0d90*/  UMOV UR10, 0x400 ;  /* 0x00000400000a7882 */ /* 0x000fe20000000000 */
[----:B------:R-:W-:Y:S01]  /*0da0*/  ISETP.NE.AND P1, PT, R50, 0x1, PT ;  /* 0x000000013200780c */ /* 0x000fe20003f25270 */
[----:B------:R-:W-:Y:S01]  /*0db0*/  UIADD3 UR10, UPT, UPT, UR10, 0x4000, URZ ;  /* 0x000040000a0a7890 */ /* 0x000fe2000fffe0ff */
[----:B------:R-:W-:-:S03]  /*0dc0*/  IMAD.MOV.U32 R3, RZ, RZ, R48 ;  /* 0x000000ffff037224 */ /* 0x000fc600078e0030 */
[----:B0-----:R-:W-:-:S06]  /*0dd0*/  ULEA UR10, UR11, UR10, 0x18 ;  /* 0x0000000a0b0a7291 */ /* 0x001fcc000f8ec0ff */
[----:B------:R-:W-:-:S05]  /*0de0*/  LEA R8, R46, UR10, 0x9 ;  /* 0x0000000a2e087c11 */ /* 0x000fca000f8e48ff */
[----:B------:R-:W-:-:S05]  /*0df0*/  IMAD R7, R51, 0x4, R8 ;  /* 0x0000000433077824 */ /* 0x000fca00078e0208 */
[----:B--2---:R0:W-:Y:S01]  /*0e00*/  STS [R7], R6 ;  /* 0x0000000607007388 */ /* 0x0041e20000000800 */
[----:B------:R-:W-:Y:S05]  /*0e10*/  @!P1 BRA `(.L_x_8) ;  /* 0x0000000000709947 */ /* 0x000fea0003800000 */
[----:B------:R-:W-:Y:S01]  /*0e20*/  SHF.R.U32.HI R3, RZ, 0x7, R48 ;  /* 0x00000007ff037819 */ /* 0x000fe20000011630 */
[----:B------:R-:W-:Y:S01]  /*0e30*/  BSSY.RECONVERGENT B1, `(.L_x_9) ;  /* 0x0000009000017945 */ /* 0x000fe20003800200 */
[----:B------:R-:W-:Y:S02]  /*0e40*/  IMAD.MOV.U32 R4, RZ, RZ, RZ ;  /* 0x000000ffff047224 */ /* 0x000fe400078e00ff */
[C---:B------:R-:W-:Y:S02]  /*0e50*/  ISETP.GE.OR P1, PT, R3.reuse, UR18, P0 ;  /* 0x0000001203007c0c */ /* 0x040fe40008726670 */
[----:B0-----:R-:W-:-:S11]  /*0e60*/  LEA R7, R3, R44, 0x9 ;  /* 0x0000002c03077211 */ /* 0x001fd600078e48ff */
[----:B------:R-:W-:Y:S05]  /*0e70*/  @P1 BRA `(.L_x_10) ;  /* 0x0000000000101947 */ /* 0x000fea0003800000 */
[----:B------:R-:W-:Y:S02]  /*0e80*/  IMAD.MOV.U32 R5, RZ, RZ, 0x4 ;  /* 0x00000004ff057424 */ /* 0x000fe400078e00ff */
[----:B------:R-:W-:-:S04]  /*0e90*/  IMAD R4, R3, UR14, R51 ;  /* 0x0000000e03047c24 */ /* 0x000fc8000f8e0233 */
[----:B------:R-:W-:-:S06]  /*0ea0*/  IMAD.WIDE R4, R4, R5, UR8 ;  /* 0x0000000804047e25 */ /* 0x000fcc000f8e0205 */
[----:B------:R0:W5:Y:S02]  /*0eb0*/  LDG.E R4, desc[UR16][R4.64] ;  /* 0x0000001004047981 */ /* 0x000164000c1e1900 */
.L_x_10:
[----:B------:R-:W-:Y:S05]  /*0ec0*/  BSYNC.RECONVERGENT B1 ;  /* 0x0000000000017941 */ /* 0x000fea0003800200 */
.L_x_9:
[----:B-----5:R1:W-:Y:S01]  /*0ed0*/  STS [R7], R4 ;  /* 0x0000000407007388 */ /* 0x0203e20000000800 */
[----:B------:R-:W-:Y:S02]  /*0ee0*/  ISETP.NE.AND P1, PT, R50, 0x2, PT ;  /* 0x000000023200780c */ /* 0x000fe40003f25270 */
[----:B------:R-:W-:-:S11]  /*0ef0*/  MOV R3, R47 ;  /* 0x0000002f00037202 */ /* 0x000fd60000000f00 */
[----:B-1----:R-:W-:Y:S05]  /*0f00*/  @!P1 BRA `(.L_x_8) ;  /* 0x0000000000349947 */ /* 0x002fea0003800000 */
[----:B------:R-:W-:Y:S01]  /*0f10*/  SHF.R.U32.HI R3, RZ, 0x7, R47 ;  /* 0x00000007ff037819 */ /* 0x000fe2000001162f */
[----:B------:R-:W-:Y:S01]  /*0f20*/  BSSY.RECONVERGENT B1, `(.L_x_11) ;  /* 0x0000009000017945 */ /* 0x000fe20003800200 */
[----:B------:R-:W-:Y:S02]  /*0f30*/  IMAD.MOV.U32 R4, RZ, RZ, RZ ;  /* 0x000000ffff047224 */ /* 0x000fe400078e00ff */
[C---:B------:R-:W-:Y:S01]  /*0f40*/  ISETP.GE.OR P0, PT, R3.reuse, UR18, P0 ;  /* 0x0000001203007c0c */ /* 0x040fe20008706670 */
[----:B------:R-:W-:-:S12]  /*0f50*/  IMAD R7, R3, 0x200, R44 ;  /* 0x0000020003077824 */ /* 0x000fd800078e022c */
[----:B------:R-:W-:Y:S05]  /*0f60*/  @P0 BRA `(.L_x_12) ;  /* 0x0000000000100947 */ /* 0x000fea0003800000 */
[----:B0-----:R-:W-:Y:S02]  /*0f70*/  HFMA2 R5, -RZ, RZ, 0, 2.384185791015625e-07 ;  /* 0x00000004ff057431 */ /* 0x001fe400000001ff */
[----:B------:R-:W-:-:S04]  /*0f80*/  IMAD R4, R3, UR14, R51 ;  /* 0x0000000e03047c24 */ /* 0x000fc8000f8e0233 */
[----:B------:R-:W-:-:S06]  /*0f90*/  IMAD.WIDE R4, R4, R5, UR8 ;  /* 0x0000000804047e25 */ /* 0x000fcc000f8e0205 */
[----:B------:R1:W5:Y:S02]  /*0fa0*/  LDG.E R4, desc[UR16][R4.64] ;  /* 0x0000001004047981 */ /* 0x000364000c1e1900 */
.L_x_12:
[----:B------:R-:W-:Y:S05]  /*0fb0*/  BSYNC.RECONVERGENT B1 ;  /* 0x0000000000017941 */ /* 0x000fea0003800200 */
.L_x_11:
[----:B-----5:R2:W-:Y:S01]  /*0fc0*/  STS [R7], R4 ;  /* 0x0000000407007388 */ /* 0x0205e20000000800 */
[----:B------:R-:W-:-:S07]  /*0fd0*/  IMAD.MOV.U32 R3, RZ, RZ, R0 ;  /* 0x000000ffff037224 */ /* 0x000fce00078e0000 */
.L_x_8:
[----:B------:R-:W-:Y:S05]  /*0fe0*/  BSYNC.RECONVERGENT B0 ;  /* 0x0000000000007941 */ /* 0x000fea0003800200 */
.L_x_7:
[----:B------:R-:W-:Y:S01]  /*0ff0*/  BSSY.RECONVERGENT B0, `(.L_x_13) ;  /* 0x0000031000007945 */ /* 0x000fe20003800200 */
[----:B------:R-:W-:-:S13]  /*1000*/  ISETP.GE.AND P4, PT, R51, R2, PT ;  /* 0x000000023300720c */ /* 0x000fda0003f86270 */
.L_x_14:
[C---:B----4-:R-:W-:Y:S01]  /*1010*/  VIADD R0, R3.reuse, 0x100 ;  /* 0x0000010003007836 */ /* 0x050fe20000000000 */
[C---:B--2---:R-:W-:Y:S01]  /*1020*/  IADD3 R4, PT, PT, R3.reuse, 0x200, RZ ;  /* 0x0000020003047810 */ /* 0x044fe20007ffe0ff */
[----:B01----:R-:W-:Y:S01]  /*1030*/  VIADD R5, R3, 0x300 ;  /* 0x0000030003057836 */ /* 0x003fe20000000000 */
[----:B------:R-:W-:Y:S01]  /*1040*/  SHF.R.U32.HI R13, RZ, 0x7, R3 ;  /* 0x00000007ff0d7819 */ /* 0x000fe20000011603 */
[----:B------:R-:W-:Y:S01]  /*1050*/  HFMA2 R9, -RZ, RZ, 0, 2.384185791015625e-07 ;  /* 0x00000004ff097431 */ /* 0x000fe200000001ff */
[----:B------:R-:W-:Y:S01]  /*1060*/  ISETP.GE.AND P0, PT, R51, R2, PT ;  /* 0x000000023300720c */ /* 0x000fe20003f06270 */
[----:B------:R-:W-:Y:S01]  /*1070*/  IMAD.MOV.U32 R7, RZ, RZ, 0x4 ;  /* 0x00000004ff077424 */ /* 0x000fe200078e00ff */
[----:B------:R-:W-:Y:S01]  /*1080*/  SHF.R.U32.HI R15, RZ, 0x7, R0 ;  /* 0x00000007ff0f7819 */ /* 0x000fe20000011600 */
[----:B------:R-:W-:Y:S01]  /*1090*/  IMAD.MOV.U32 R11, RZ, RZ, 0x4 ;  /* 0x00000004ff0b7424 */ /* 0x000fe200078e00ff */
[----:B------:R-:W-:Y:S01]  /*10a0*/  SHF.R.U32.HI R17, RZ, 0x7, R4 ;  /* 0x00000007ff117819 */ /* 0x000fe20000011604 */
[----:B------:R-:W-:Y:S01]  /*10b0*/  IMAD.MOV.U32 R12, RZ, RZ, RZ ;  /* 0x000000ffff0c7224 */ /* 0x000fe200078e00ff */
[----:B------:R-:W-:Y:S01]  /*10c0*/  SHF.R.U32.HI R19, RZ, 0x7, R5 ;  /* 0x00000007ff137819 */ /* 0x000fe20000011605 */
[----:B------:R-:W-:Y:S01]  /*10d0*/  IMAD.MOV.U32 R5, RZ, RZ, 0x4 ;  /* 0x00000004ff057424 */ /* 0x000fe200078e00ff */
[----:B------:R-:W-:Y:S01]  /*10e0*/  ISETP.GE.OR P1, PT, R13, UR18, P4 ;  /* 0x000000120d007c0c */ /* 0x000fe2000a726670 */
[----:B------:R-:W-:Y:S01]  /*10f0*/  IMAD.MOV.U32 R14, RZ, RZ, RZ ;  /* 0x000000ffff0e7224 */ /* 0x000fe200078e00ff */
[----:B------:R-:W-:-:S02]  /*1100*/  ISETP.GE.OR P2, PT, R15, UR18, P0 ;  /* 0x000000120f007c0c */ /* 0x000fc40008746670 */
[----:B------:R-:W-:Y:S02]  /*1110*/  ISETP.GE.OR P3, PT, R17, UR18, P0 ;  /* 0x0000001211007c0c */ /* 0x000fe40008766670 */
[----:B------:R-:W-:Y:S02]  /*1120*/  ISETP.GE.OR P0, PT, R19, UR18, P0 ;  /* 0x0000001213007c0c */ /* 0x000fe40008706670 */
[----:B------:R-:W-:Y:S02]  /*1130*/  MOV R0, RZ ;  /* 0x000000ff00007202 */ /* 0x000fe40000000f00 */
[----:B------:R-:W-:-:S03]  /*1140*/  MOV R16, RZ ;  /* 0x000000ff00107202 */ /* 0x000fc60000000f00 */
[----:B------:R-:W0:Y:S08]  /*1150*/  @!P1 LDC R4, c[0x0][0x39c] ;  /* 0x0000e700ff049b82 */ /* 0x000e300000000800 */
[----:B------:R-:W1:Y:S08]  /*1160*/  @!P2 LDC R6, c[0x0][0x39c] ;  /* 0x0000e700ff06ab82 */ /* 0x000e700000000800 */
[----:B------:R-:W2:Y:S08]  /*1170*/  @!P3 LDC R8, c[0x0][0x39c] ;  /* 0x0000e700ff08bb82 */ /* 0x000eb00000000800 */
[----:B------:R-:W3:Y:S01]  /*1180*/  @!P0 LDC R10, c[0x0][0x39c] ;  /* 0x0000e700ff0a8b82 */ /* 0x000ee20000000800 */
[----:B0-----:R-:W-:-:S04]  /*1190*/  @!P1 IMAD R4, R13, R4, R51 ;  /* 0x000000040d049224 */ /* 0x001fc800078e0233 */
[----:B------:R-:W-:-:S04]  /*11a0*/  @!P1 IMAD.WIDE R4, R4, R5, UR8 ;  /* 0x0000000804049e25 */ /* 0x000fc8000f8e0205 */
[----:B-1----:R-:W-:Y:S01]  /*11b0*/  @!P2 IMAD R6, R15, R6, R51 ;  /* 0x000000060f06a224 */ /* 0x002fe200078e0233 */
[----:B------:R-:W4:Y:S03]  /*11c0*/  @!P1 LDG.E R0, desc[UR16][R4.64] ;  /* 0x0000001004009981 */ /* 0x000f26000c1e1900 */
[----:B------:R-:W-:-:S04]  /*11d0*/  @!P2 IMAD.WIDE R6, R6, R7, UR8 ;  /* 0x000000080606ae25 */ /* 0x000fc8000f8e0207 */
[----:B--2---:R-:W-:Y:S01]  /*11e0*/  @!P3 IMAD R8, R17, R8, R51 ;  /* 0x000000081108b224 */ /* 0x004fe200078e0233 */
[----:B------:R-:W2:Y:S03]  /*11f0*/  @!P2 LDG.E R12, desc[UR16][R6.64] ;  /* 0x00000010060ca981 */ /* 0x000ea6000c1e1900 */
[----:B------:R-:W-:-:S04]  /*1200*/  @!P3 IMAD.WIDE R8, R8, R9, UR8 ;  /* 0x000000080808be25 */ /* 0x000fc8000f8e0209 */
[----:B---3--:R-:W-:Y:S01]  /*1210*/  @!P0 IMAD R10, R19, R10, R51 ;  /* 0x0000000a130a8224 */ /* 0x008fe200078e0233 */
[----:B------:R-:W3:Y:S03]  /*1220*/  @!P3 LDG.E R14, desc[UR16][R8.64] ;  /* 0x00000010080eb981 */ /* 0x000ee6000c1e1900 */
[----:B------:R-:W-:-:S05]  /*1230*/  @!P0 IMAD.WIDE R10, R10, R11, UR8 ;  /* 0x000000080a0a8e25 */ /* 0x000fca000f8e020b */
[----:B------:R-:W5:Y:S01]  /*1240*/  @!P0 LDG.E R16, desc[UR16][R10.64] ;  /* 0x000000100a108981 */ /* 0x000f62000c1e1900 */
[--C-:B------:R-:W-:Y:S01]  /*1250*/  IMAD R13, R13, 0x200, R44.reuse ;  /* 0x000002000d0d7824 */ /* 0x100fe200078e022c */
[----:B------:R-:W-:Y:S01]  /*1260*/  LEA R17, R17, R44, 0x9 ;  /* 0x0000002c11117211 */ /* 0x000fe200078e48ff */
[--C-:B------:R-:W-:Y:S02]  /*1270*/  IMAD R15, R15, 0x200, R44.reuse ;  /* 0x000002000f0f7824 */ /* 0x100fe400078e022c */
[----:B------:R-:W-:Y:S01]  /*1280*/  IMAD R19, R19, 0x200, R44 ;  /* 0x0000020013137824 */ /* 0x000fe200078e022c */
[C---:B------:R-:W-:Y:S01]  /*1290*/  ISETP.GE.U32.AND P0, PT, R3.reuse, 0xc00, PT ;  /* 0x00000c000300780c */ /* 0x040fe20003f06070 */
[----:B------:R-:W-:Y:S01]  /*12a0*/  VIADD R3, R3, 0x400 ;  /* 0x0000040003037836 */ /* 0x000fe20000000000 */
[----:B----4-:R4:W-:Y:S04]  /*12b0*/  STS [R13], R0 ;  /* 0x000000000d007388 */ /* 0x0109e80000000800 */
[----:B--2---:R4:W-:Y:S04]  /*12c0*/  STS [R15], R12 ;  /* 0x0000000c0f007388 */ /* 0x0049e80000000800 */
[----:B---3--:R4:W-:Y:S04]  /*12d0*/  STS [R17], R14 ;  /* 0x0000000e11007388 */ /* 0x0089e80000000800 */
[----:B-----5:R4:W-:Y:S01]  /*12e0*/  STS [R19], R16 ;  /* 0x0000001013007388 */ /* 0x0209e20000000800 */
[----:B------:R-:W-:Y:S05]  /*12f0*/  @!P0 BRA `(.L_x_14) ;  /* 0xfffffffc00448947 */ /* 0x000fea000383ffff */
[----:B------:R-:W-:Y:S05]  /*1300*/  BSYNC.RECONVERGENT B0 ;  /* 0x0000000000007941 */ /* 0x000fea0003800200 */
.L_x_13:
[----:B------:R-:W-:Y:S01]  /*1310*/  BAR.SYNC.DEFER_BLOCKING 0x0 ;  /* 0x0000000000007b1d */ /* 0x000fe20000010000 */
[----:B------:R-:W-:-:S07]  /*1320*/  MOV R54, R56 ;  /* 0x0000003800367202 */ /* 0x000fce0000000f00 */
[----:B------:R-:W0:Y:S01]  /*1330*/  S2UR UR11, SR_CgaCtaId ;  /* 0x00000000000b79c3 */ /* 0x000e220000008800 */
[----:B------:R-:W-:Y:S01]  /*1340*/  BSSY.RECONVERGENT B0, `(.L_x_15) ;  /* 0x0000053000007945 */ /* 0x000fe20003800200 */
[----:B------:R-:W-:Y:S01]  /*1350*/  UMOV UR10, 0x400 ;  /* 0x00000400000a7882 */ /* 0x000fe20000000000 */
[----:B------:R1:W2:Y:S04]  /*1360*/  LDS R45, [R55+UR5] ;  /* 0x00000005372d7984 */ /* 0x0002a80008000800 */
[----:B------:R1:W3:Y:S01]  /*1370*/  LDS R42, [R55+UR5+0x200] ;  /* 0x00020005372a7984 */ /* 0x0002e20008000800 */
[----:B0-----:R-:W-:-:S03]  /*1380*/  ULEA UR10, UR11, UR10, 0x18 ;  /* 0x0000000a0b0a7291 */ /* 0x001fc6000f8ec0ff */
[----:B------:R1:W0:Y:S04]  /*1390*/  LDS R43, [R55+UR5+0x400] ;  /* 0x00040005372b7984 */ /* 0x0002280008000800 */
[----:B----4-:R1:W4:Y:S04]  /*13a0*/  LDS R0, [R55+UR5+0x600] ;  /* 0x0006000537007984 */ /* 0x0103280008000800 */
[----:B------:R1:W0:Y:S04]  /*13b0*/  LDS R3, [R55+UR5+0x800] ;  /* 0x0008000537037984 */ /* 0x0002280008000800 */
        /* <DEDUP_REMOVED lines=26> */
[----:B--234-:R1:W0:Y:S02]  /*1560*/  LDS R40, [R55+UR5+0x3e00] ;  /* 0x003e000537287984 */ /* 0x01c2240008000800 */
.L_x_16:
[----:B--2---:R-:W-:-:S05]  /*1570*/  SHF.R.U32.HI R12, RZ, 0x8, R54 ;  /* 0x00000008ff0c7819 */ /* 0x004fca0000011636 */
[----:B------:R-:W-:-:S05]  /*1580*/  IMAD R53, R12, 0x4, R1 ;  /* 0x000000040c357824 */ /* 0x000fca00078e0201 */
[----:B------:R-:W2:Y:S01]  /*1590*/  LDL R20, [R53] ;  /* 0x0000000035147983 */ /* 0x000ea20000100800 */
[C---:B------:R-:W-:Y:S02]  /*15a0*/  LOP3.LUT R57, R54.reuse, 0xffffff80, RZ, 0xc0, !PT ;  /* 0xffffff8036397812 */ /* 0x040fe400078ec0ff */
[C---:B------:R-:W-:Y:S01]  /*15b0*/  ISETP.GE.U32.AND P0, PT, R54.reuse, 0x3f00, PT ;  /* 0x00003f003600780c */ /* 0x040fe20003f06070 */
[----:B------:R-:W-:Y:S02]  /*15c0*/  VIADD R54, R54, 0x100 ;  /* 0x0000010036367836 */ /* 0x000fe40000000000 */
[----:B------:R-:W2:Y:S04]  /*15d0*/  LDS.128 R12, [R57+UR10] ;  /* 0x0000000a390c7984 */ /* 0x000ea80008000c00 */
[----:B------:R-:W3:Y:S01]  /*15e0*/  LDS.128 R16, [R57+UR10+0x10] ;  /* 0x0000100a39107984 */ /* 0x000ee20008000c00 */
[----:B--2---:R-:W-:-:S03]  /*15f0*/  FFMA R59, R45, R12, R20 ;  /* 0x0000000c2d3b7223 */ /* 0x004fc60000000014 */
[----:B------:R-:W2:Y:S01]  /*1600*/  LDS.128 R20, [R57+UR10+0x20] ;  /* 0x0000200a39147984 */ /* 0x000ea20008000c00 */
[----:B------:R-:W-:-:S04]  /*1610*/  FFMA R12, R42, R13, R59 ;  /* 0x0000000d2a0c7223 */ /* 0x000fc8000000003b */
[----:B0-----:R-:W-:-:S04]  /*1620*/  FFMA R13, R43, R14, R12 ;  /* 0x0000000e2b0d7223 */ /* 0x001fc8000000000c */
[----:B------:R-:W-:-:S04]  /*1630*/  FFMA R12, R0, R15, R13 ;  /* 0x0000000f000c7223 */ /* 0x000fc8000000000d */
[----:B---3--:R-:W-:Y:S02]  /*1640*/  FFMA R59, R3, R16, R12 ;  /* 0x00000010033b7223 */ /* 0x008fe4000000000c */
[----:B------:R-:W0:Y:S02]  /*1650*/  LDS.128 R12, [R57+UR10+0x30] ;  /* 0x0000300a390c7984 */ /* 0x000e240008000c00 */
[----:B------:R-:W-:-:S04]  /*1660*/  FFMA R16, R2, R17, R59 ;  /* 0x0000001102107223 */ /* 0x000fc8000000003b */
[----:B------:R-:W-:-:S04]  /*1670*/  FFMA R17, R5, R18, R16 ;  /* 0x0000001205117223 */ /* 0x000fc80000000010 */
[----:B------:R-:W-:-:S04]  /*1680*/  FFMA R16, R4, R19, R17 ;  /* 0x0000001304107223 */ /* 0x000fc80000000011 */
[----:B--2---:R-:W-:Y:S02]  /*1690*/  FFMA R59, R7, R20, R16 ;  /* 0x00000014073b7223 */ /* 0x004fe40000000010 */
[----:B------:R-:W2:Y:S02]  /*16a0*/  LDS.128 R16, [R57+UR10+0x40] ;  /* 0x0000400a39107984 */ /* 0x000ea40008000c00 */
[----:B------:R-:W-:-:S04]  /*16b0*/  FFMA R20, R6, R21, R59 ;  /* 0x0000001506147223 */ /* 0x000fc8000000003b */
[----:B------:R-:W-:-:S04]  /*16c0*/  FFMA R21, R9, R22, R20 ;  /* 0x0000001609157223 */ /* 0x000fc80000000014 */
[----:B------:R-:W-:-:S04]  /*16d0*/  FFMA R20, R8, R23, R21 ;  /* 0x0000001708147223 */ /* 0x000fc80000000015 */
[----:B0-----:R-:W-:-:S04]  /*16e0*/  FFMA R21, R11, R12, R20 ;  /* 0x0000000c0b157223 */ /* 0x001fc80000000014 */
[----:B------:R-:W-:Y:S02]  /*16f0*/  FFMA R12, R10, R13, R21 ;  /* 0x0000000d0a0c7223 */ /* 0x000fe40000000015 */
[----:B------:R-:W0:Y:S02]  /*1700*/  LDS.128 R20, [R57+UR10+0x50] ;  /* 0x0000500a39147984 */ /* 0x000e240008000c00 */
[----:B------:R-:W-:-:S04]  /*1710*/  FFMA R13, R25, R14, R12 ;  /* 0x0000000e190d7223 */ /* 0x000fc8000000000c */
[----:B------:R-:W-:-:S04]  /*1720*/  FFMA R12, R24, R15, R13 ;  /* 0x0000000f180c7223 */ /* 0x000fc8000000000d */
[----:B--2---:R-:W-:Y:S02]  /*1730*/  FFMA R59, R27, R16, R12 ;  /* 0x000000101b3b7223 */ /* 0x004fe4000000000c */
[----:B------:R-:W2:Y:S02]  /*1740*/  LDS.128 R12, [R57+UR10+0x60] ;  /* 0x0000600a390c7984 */ /* 0x000ea40008000c00 */
[----:B------:R-:W-:-:S04]  /*1750*/  FFMA R16, R26, R17, R59 ;  /* 0x000000111a107223 */ /* 0x000fc8000000003b */
[----:B------:R-:W-:-:S04]  /*1760*/  FFMA R17, R29, R18, R16 ;  /* 0x000000121d117223 */ /* 0x000fc80000000010 */
[----:B------:R-:W-:Y:S02]  /*1770*/  FFMA R58, R28, R19, R17 ;  /* 0x000000131c3a7223 */ /* 0x000fe40000000011 */
[----:B------:R-:W3:Y:S02]  /*1780*/  LDS.128 R16, [R57+UR10+0x70] ;  /* 0x0000700a39107984 */ /* 0x000ee40008000c00 */
[----:B0-----:R-:W-:-:S04]  /*1790*/  FFMA R59, R31, R20, R58 ;  /* 0x000000141f3b7223 */ /* 0x001fc8000000003a */
[----:B------:R-:W-:-:S04]  /*17a0*/  FFMA R20, R30, R21, R59 ;  /* 0x000000151e147223 */ /* 0x000fc8000000003b */
[----:B------:R-:W-:-:S04]  /*17b0*/  FFMA R21, R33, R22, R20 ;  /* 0x0000001621157223 */ /* 0x000fc80000000014 */
[----:B------:R-:W-:-:S04]  /*17c0*/  FFMA R20, R32, R23, R21 ;  /* 0x0000001720147223 */ /* 0x000fc80000000015 */
[----:B--2---:R-:W-:-:S04]  /*17d0*/  FFMA R21, R35, R12, R20 ;  /* 0x0000000c23157223 */ /* 0x004fc80000000014 */
[----:B------:R-:W-:-:S04]  /*17e0*/  FFMA R12, R34, R13, R21 ;  /* 0x0000000d220c7223 */ /* 0x000fc80000000015 */
[----:B------:R-:W-:-:S04]  /*17f0*/  FFMA R13, R37, R14, R12 ;  /* 0x0000000e250d7223 */ /* 0x000fc8000000000c */
[----:B------:R-:W-:-:S04]  /*1800*/  FFMA R12, R36, R15, R13 ;  /* 0x0000000f240c7223 */ /* 0x000fc8000000000d */
[----:B---3--:R-:W-:-:S04]  /*1810*/  FFMA R13, R39, R16, R12 ;  /* 0x00000010270d7223 */ /* 0x008fc8000000000c */
[----:B------:R-:W-:-:S04]  /*1820*/  FFMA R12, R38, R17, R13 ;  /* 0x00000011260c7223 */ /* 0x000fc8000000000d */
[----:B------:R-:W-:-:S04]  /*1830*/  FFMA R13, R41, R18, R12 ;  /* 0x00000012290d7223 */ /* 0x000fc8000000000c */
[----:B------:R-:W-:-:S05]  /*1840*/  FFMA R12, R40, R19, R13 ;  /* 0x00000013280c7223 */ /* 0x000fca000000000d */
[----:B------:R2:W-:Y:S01]  /*1850*/  STL [R53], R12 ;  /* 0x0000000c35007387 */ /* 0x0005e20000100800 */
[----:B------:R-:W-:Y:S05]  /*1860*/  @!P0 BRA `(.L_x_16) ;  /* 0xfffffffc00408947 */ /* 0x000fea000383ffff */
[----:B------:R-:W-:Y:S05]  /*1870*/  BSYNC.RECONVERGENT B0 ;  /* 0x0000000000007941 */ /* 0x000fea0003800200 */
.L_x_15:
[----:B------:R-:W-:Y:S01]  /*1880*/  BAR.SYNC.DEFER_BLOCKING 0x0 ;  /* 0x0000000000007b1d */ /* 0x000fe20000010000 */
[----:B------:R-:W-:-:S04]  /*1890*/  UIADD3 UR6, UP0, UPT, UR6, 0x80, URZ ;  /* 0x0000008006067890 */ /* 0x000fc8000ff1e0ff */
[----:B------:R-:W-:Y:S01]  /*18a0*/  UIADD3.X UR7, UPT, UPT, URZ, UR7, URZ, UP0, !UPT ;  /* 0x00000007ff077290 */ /* 0x000fe200087fe4ff */
[----:B------:R-:W0:Y:S02]  /*18b0*/  LDCU UR10, c[0x0][0x39c] ;  /* 0x00007380ff0a77ac */ /* 0x000e240008000800 */
[----:B0-----:R-:W-:-:S04]  /*18c0*/  USHF.L.U32 UR10, UR10, 0x5, URZ ;  /* 0x000000050a0a7899 */ /* 0x001fc800080006ff */
[----:B------:R-:W-:Y:S01]  /*18d0*/  UIMAD.WIDE UR8, UR10, 0x4, UR8 ;  /* 0x000000040a0878a5 */ /* 0x000fe2000f8e0208 */
[----:B------:R-:W-:Y:S11]  /*18e0*/  BRA.U !UP1, `(.L_x_17) ;  /* 0xffffffed09147547 */ /* 0x000ff6000b83ffff */
.L_x_0:
[----:B------:R-:W-:Y:S01]  /*18f0*/  SHF.R.U32.HI R0, RZ, 0x8, R56 ;  /* 0x00000008ff007819 */ /* 0x000fe20000011638 */
[----:B------:R-:W0:Y:S01]  /*1900*/  LDCU.64 UR4, c[0x0][0x398] ;  /* 0x00007300ff0477ac */ /* 0x000e220008000a00 */
[----:B------:R-:W-:Y:S01]  /*1910*/  BSSY.RECONVERGENT B0, `(.L_x_18) ;  /* 0x0000021000007945 */ /* 0x000fe20003800200 */
[----:B------:R-:W-:Y:S02]  /*1920*/  LOP3.LUT R10, R56, 0x7f, RZ, 0xc0, !PT ;  /* 0x0000007f380a7812 */ /* 0x000fe400078ec0ff */
[----:B------:R-:W-:-:S04]  /*1930*/  IADD3 R0, PT, PT, -R0, RZ, RZ ;  /* 0x000000ff00007210 */ /* 0x000fc80007ffe1ff */
[----:B------:R-:W-:Y:S01]  /*1940*/  LOP3.LUT P0, R3, R0, 0x3, RZ, 0xc0, !PT ;  /* 0x0000000300037812 */ /* 0x000fe2000780c0ff */
[----:B0-----:R-:W-:Y:S01]  /*1950*/  IMAD.U32 R9, RZ, RZ, UR5 ;  /* 0x00000005ff097e24 */ /* 0x001fe2000f8e00ff */
[----:B------:R-:W-:Y:S02]  /*1960*/  UIADD3 UR4, UPT, UPT, -UR12, UR4, URZ ;  /* 0x000000040c047290 */ /* 0x000fe4000fffe1ff */
[----:B------:R-:W-:Y:S01]  /*1970*/  USHF.R.S32.HI UR5, URZ, 0x1f, UR13 ;  /* 0x0000001fff057899 */ /* 0x000fe2000801140d */
[----:B------:R-:W-:-:S08]  /*1980*/  VIADD R11, R9, -UR15 ;  /* 0x8000000f090b7c36 */ /* 0x000fd00008000000 */
[----:B------:R-:W-:Y:S05]  /*1990*/  @!P0 BRA `(.L_x_19) ;  /* 0x0000000000608947 */ /* 0x000fea0003800000 */
[----:B------:R-:W0:Y:S01]  /*19a0*/  LDC R14, c[0x0][0x39c] ;  /* 0x0000e700ff0e7b82 */ /* 0x000e220000000800 */
[--C-:B------:R-:W-:Y:S01]  /*19b0*/  SHF.R.U32.HI R0, RZ, 0x6, R56.reuse ;  /* 0x00000006ff007819 */ /* 0x100fe20000011638 */
[----:B------:R-:W-:Y:S01]  /*19c0*/  IMAD.MOV R6, RZ, RZ, -R3 ;  /* 0x000000ffff067224 */ /* 0x000fe200078e0a03 */
[----:B------:R-:W-:Y:S02]  /*19d0*/  SHF.R.U32.HI R5, RZ, 0x7, R56 ;  /* 0x00000007ff057819 */ /* 0x000fe40000011638 */
[----:B------:R-:W-:Y:S02]  /*19e0*/  LOP3.LUT R0, R0, 0xc, RZ, 0xc0, !PT ;  /* 0x0000000c00007812 */ /* 0x000fe400078ec0ff */
[----:B------:R-:W-:Y:S01]  /*19f0*/  ISETP.GE.AND P2, PT, R10, R11, PT ;  /* 0x0000000b0a00720c */ /* 0x000fe20003f46270 */
[----:B------:R-:W-:Y:S01]  /*1a00*/  IMAD R4, R9, R5, R10 ;  /* 0x0000000509047224 */ /* 0x000fe200078e020a */
[----:B------:R-:W-:Y:S01]  /*1a10*/  LEA R56, R3, R56, 0x8 ;  /* 0x0000003803387211 */ /* 0x000fe200078e40ff */
[----:B------:R-:W-:-:S10]  /*1a20*/  IMAD.IADD R8, R1, 0x1, R0 ;  /* 0x0000000101087824 */ /* 0x000fd400078e0200 */
.L_x_20:
[----:B------:R-:W-:-:S13]  /*1a30*/  ISETP.GE.OR P0, PT, R5, UR4, P2 ;  /* 0x0000000405007c0c */ /* 0x000fda0009706670 */
[----:B------:R3:W4:Y:S01]  /*1a40*/  @!P0 LDL R7, [R8] ;  /* 0x0000000008078983 */ /* 0x0007220000100800 */
[----:B--2---:R-:W2:Y:S01]  /*1a50*/  @!P0 LDC.64 R12, c[0x0][0x390] ;  /* 0x0000e400ff0c8b82 */ /* 0x004ea20000000a00 */
[----:B------:R-:W-:Y:S01]  /*1a60*/  @!P0 IADD3 R0, P1, PT, R4, UR13, RZ ;  /* 0x0000000d04008c10 */ /* 0x000fe2000ff3e0ff */
[----:B0-----:R-:W-:Y:S01]  /*1a70*/  IMAD.MOV.U32 R9, RZ, RZ, R14 ;  /* 0x000000ffff097224 */ /* 0x001fe200078e000e */
[----:B------:R-:W-:Y:S01]  /*1a80*/  IADD3 R6, PT, PT, R6, 0x1, RZ ;  /* 0x0000000106067810 */ /* 0x000fe20007ffe0ff */
[----:B------:R-:W-:Y:S01]  /*1a90*/  VIADD R5, R5, 0x2 ;  /* 0x0000000205057836 */ /* 0x000fe20000000000 */
[----:B------:R-:W-:Y:S01]  /*1aa0*/  @!P0 LEA.HI.X.SX32 R3, R4, UR5, 0x1, P1 ;  /* 0x0000000504038c11 */ /* 0x000fe200088f0eff */
[----:B------:R-:W-:Y:S01]  /*1ab0*/  IMAD R4, R9, 0x2, R4 ;  /* 0x0000000209047824 */ /* 0x000fe200078e0204 */
[----:B---3--:R-:W-:Y:S02]  /*1ac0*/  IADD3 R8, PT, PT, R8, 0x4, RZ ;  /* 0x0000000408087810 */ /* 0x008fe40007ffe0ff */
[----:B--2---:R-:W-:-:S04]  /*1ad0*/  @!P0 LEA R2, P1, R0, R12, 0x2 ;  /* 0x0000000c00028211 */ /* 0x004fc800078210ff */
[----:B------:R-:W-:-:S05]  /*1ae0*/  @!P0 LEA.HI.X R3, R0, R13, R3, 0x2, P1 ;  /* 0x0000000d00038211 */ /* 0x000fca00008f1403 */
[----:B----4-:R3:W-:Y:S01]  /*1af0*/  @!P0 STG.E desc[UR16][R2.64], R7 ;  /* 0x0000000702008986 */ /* 0x0107e2000c101910 */
[----:B------:R-:W-:-:S13]  /*1b00*/  ISETP.NE.AND P0, PT, R6, RZ, PT ;  /* 0x000000ff0600720c */ /* 0x000fda0003f05270 */
[----:B---3--:R-:W-:Y:S05]  /*1b10*/  @P0 BRA `(.L_x_20) ;  /* 0xfffffffc00c40947 */ /* 0x008fea000383ffff */
.L_x_19:
[----:B------:R-:W-:Y:S05]  /*1b20*/  BSYNC.RECONVERGENT B0 ;  /* 0x0000000000007941 */ /* 0x000fea0003800200 */
.L_x_18:
[C---:B------:R-:W-:Y:S01]  /*1b30*/  IADD3 R3, P2, PT, R56.reuse, 0x100, RZ ;  /* 0x0000010038037810 */ /* 0x040fe20007f5e0ff */
[----:B------:R-:W0:Y:S01]  /*1b40*/  LDC R33, c[0x0][0x39c] ;  /* 0x0000e700ff217b82 */ /* 0x000e220000000800 */
[C---:B------:R-:W-:Y:S01]  /*1b50*/  IADD3 R4, P0, PT, R56.reuse, 0x300, RZ ;  /* 0x0000030038047810 */ /* 0x040fe20007f1e0ff */
[C---:B------:R-:W-:Y:S01]  /*1b60*/  VIADD R13, R56.reuse, 0x300 ;  /* 0x00000300380d7836 */ /* 0x040fe20000000000 */
[C---:B------:R-:W-:Y:S01]  /*1b70*/  IADD3 R2, P1, PT, R56.reuse, 0x200, RZ ;  /* 0x0000020038027810 */ /* 0x040fe20007f3e0ff */
[----:B------:R-:W-:Y:S01]  /*1b80*/  IMAD.X R0, RZ, RZ, RZ, P2 ;  /* 0x000000ffff007224 */ /* 0x000fe200010e06ff */
[C---:B------:R-:W-:Y:S01]  /*1b90*/  IADD3 R15, PT, PT, R56.reuse, 0x200, RZ ;  /* 0x00000200380f7810 */ /* 0x040fe20007ffe0ff */
[----:B------:R-:W-:Y:S01]  /*1ba0*/  IMAD.X R7, RZ, RZ, RZ, P0 ;  /* 0x000000ffff077224 */ /* 0x000fe200000e06ff */
[----:B------:R-:W-:Y:S01]  /*1bb0*/  IADD3.X R5, PT, PT, RZ, RZ, RZ, P1, !PT ;  /* 0x000000ffff057210 */ /* 0x000fe20000ffe4ff */
[----:B------:R-:W-:Y:S01]  /*1bc0*/  VIADD R17, R56, 0x100 ;  /* 0x0000010038117836 */ /* 0x000fe20000000000 */
[----:B------:R-:W-:-:S02]  /*1bd0*/  SHF.R.U64 R3, R3, 0x6, R0 ;  /* 0x0000000603037819 */ /* 0x000fc40000001200 */
[----:B------:R-:W-:Y:S02]  /*1be0*/  SHF.R.U64 R0, R56, 0x6, RZ ;  /* 0x0000000638007819 */ /* 0x000fe400000012ff */
[----:B------:R-:W-:Y:S02]  /*1bf0*/  SHF.R.U64 R2, R2, 0x6, R5 ;  /* 0x0000000602027819 */ /* 0x000fe40000001205 */
[----:B------:R-:W-:Y:S02]  /*1c00*/  LOP3.LUT R0, R0, 0x1c, RZ, 0xc0, !PT ;  /* 0x0000001c00007812 */ /* 0x000fe400078ec0ff */
[----:B------:R-:W-:Y:S02]  /*1c10*/  SHF.R.U64 R4, R4, 0x6, R7 ;  /* 0x0000000604047819 */ /* 0x000fe40000001207 */
[----:B------:R-:W-:Y:S01]  /*1c20*/  SHF.R.U32.HI R19, RZ, 0x7, R56 ;  /* 0x00000007ff137819 */ /* 0x000fe20000011638 */
[----:B------:R-:W-:Y:S01]  /*1c30*/  IMAD.IADD R24, R1, 0x1, R0 ;  /* 0x0000000101187824 */ /* 0x000fe200078e0200 */
[----:B------:R-:W-:-:S02]  /*1c40*/  SHF.R.U32.HI R13, RZ, 0x7, R13 ;  /* 0x00000007ff0d7819 */ /* 0x000fc4000001160d */
[----:B------:R-:W-:Y:S01]  /*1c50*/  SHF.R.U32.HI R15, RZ, 0x7, R15 ;  /* 0x00000007ff0f7819 */ /* 0x000fe2000001160f */
[--C-:B------:R-:W-:Y:S01]  /*1c60*/  IMAD R18, R9, R19, R10.reuse ;  /* 0x0000001309127224 */ /* 0x100fe200078e020a */
[----:B------:R-:W-:Y:S01]  /*1c70*/  SHF.R.U32.HI R17, RZ, 0x7, R17 ;  /* 0x00000007ff117819 */ /* 0x000fe20000011611 */
[-CC-:B--2---:R-:W-:Y:S01]  /*1c80*/  IMAD R12, R13, R9.reuse, R10.reuse ;  /* 0x000000090d0c7224 */ /* 0x184fe200078e020a */
[----:B------:R-:W-:Y:S01]  /*1c90*/  LOP3.LUT R2, R2, 0x3c, RZ, 0xc0, !PT ;  /* 0x0000003c02027812 */ /* 0x000fe200078ec0ff */
[-CC-:B------:R-:W-:Y:S01]  /*1ca0*/  IMAD R14, R15, R9.reuse, R10.reuse ;  /* 0x000000090f0e7224 */ /* 0x180fe200078e020a */
[----:B------:R-:W-:Y:S01]  /*1cb0*/  LOP3.LUT R0, R3, 0x3c, RZ, 0xc0, !PT ;  /* 0x0000003c03007812 */ /* 0x000fe200078ec0ff */
[----:B------:R-:W-:Y:S01]  /*1cc0*/  IMAD R16, R17, R9, R10 ;  /* 0x0000000911107224 */ /* 0x000fe200078e020a */
[----:B------:R-:W-:Y:S01]  /*1cd0*/  LOP3.LUT R4, R4, 0x3c, RZ, 0xc0, !PT ;  /* 0x0000003c04047812 */ /* 0x000fe200078ec0ff */
[C---:B------:R-:W-:Y:S01]  /*1ce0*/  IMAD.IADD R28, R1.reuse, 0x1, R2 ;  /* 0x00000001011c7824 */ /* 0x040fe200078e0202 */
[----:B------:R-:W-:Y:S01]  /*1cf0*/  ISETP.GE.AND P1, PT, R10, R11, PT ;  /* 0x0000000b0a00720c */ /* 0x000fe20003f26270 */
[C---:B------:R-:W-:Y:S01]  /*1d00*/  IMAD.IADD R26, R1.reuse, 0x1, R0 ;  /* 0x00000001011a7824 */ /* 0x040fe200078e0200 */
[----:B------:R-:W-:-:S11]  /*1d10*/  IADD3 R29, PT, PT, R1, R4, RZ ;  /* 0x00000004011d7210 */ /* 0x000fd60007ffe0ff */
.L_x_21:
[----:B------:R-:W-:Y:S02]  /*1d20*/  ISETP.GE.AND P0, PT, R10, R11, PT ;  /* 0x0000000b0a00720c */ /* 0x000fe40003f06270 */
[----:B------:R-:W-:Y:S02]  /*1d30*/  ISETP.GE.OR P4, PT, R19, UR4, P1 ;  /* 0x0000000413007c0c */ /* 0x000fe40008f86670 */
[----:B------:R-:W-:Y:S02]  /*1d40*/  ISETP.GE.OR P3, PT, R17, UR4, P0 ;  /* 0x0000000411007c0c */ /* 0x000fe40008766670 */
[----:B------:R-:W-:Y:S02]  /*1d50*/  ISETP.GE.OR P2, PT, R15, UR4, P0 ;  /* 0x000000040f007c0c */ /* 0x000fe40008746670 */
[----:B------:R-:W-:-:S07]  /*1d60*/  ISETP.GE.OR P0, PT, R13, UR4, P0 ;  /* 0x000000040d007c0c */ /* 0x000fce0008706670 */
[----:B------:R-:W2:Y:S01]  /*1d70*/  @!P4 LDL R21, [R24] ;  /* 0x000000001815c983 */ /* 0x000ea20000100800 */
[----:B------:R-:W3:Y:S03]  /*1d80*/  @!P4 LDC.64 R30, c[0x0][0x390] ;  /* 0x0000e400ff1ecb82 */ /* 0x000ee60000000a00 */
[----:B------:R4:W5:Y:S04]  /*1d90*/  @!P3 LDL R23, [R26] ;  /* 0x000000001a17b983 */ /* 0x0009680000100800 */
[----:B------:R-:W5:Y:S01]  /*1da0*/  @!P2 LDL R25, [R28] ;  /* 0x000000001c19a983 */ /* 0x000f620000100800 */
[----:B------:R-:W1:Y:S03]  /*1db0*/  @!P3 LDC.64 R8, c[0x0][0x390] ;  /* 0x0000e400ff08bb82 */ /* 0x000e660000000a00 */
[----:B------:R3:W5:Y:S01]  /*1dc0*/  @!P0 LDL R27, [R29] ;  /* 0x000000001d1b8983 */ /* 0x0007620000100800 */
[----:B------:R-:W-:Y:S01]  /*1dd0*/  @!P4 IADD3 R5, P5, PT, R18, UR13, RZ ;  /* 0x0000000d1205cc10 */ /* 0x000fe2000ffbe0ff */
[----:B------:R-:W-:Y:S01]  /*1de0*/  VIADD R19, R19, 0x8 ;  /* 0x0000000813137836 */ /* 0x000fe20000000000 */
[----:B------:R-:W-:Y:S01]  /*1df0*/  @!P3 IADD3 R0, P6, PT, R16, UR13, RZ ;  /* 0x0000000d1000bc10 */ /* 0x000fe2000ffde0ff */
[----:B------:R-:W-:Y:S01]  /*1e00*/  VIADD R13, R13, 0x8 ;  /* 0x000000080d0d7836 */ /* 0x000fe20000000000 */
[----:B------:R-:W1:Y:S01]  /*1e10*/  @!P2 LDC.64 R6, c[0x0][0x390] ;  /* 0x0000e400ff06ab82 */ /* 0x000e620000000a00 */
[----:B------:R-:W-:Y:S01]  /*1e20*/  @!P4 LEA.HI.X.SX32 R20, R18, UR5, 0x1, P5 ;  /* 0x000000051214cc11 */ /* 0x000fe2000a8f0eff */
[----:B------:R-:W-:Y:S01]  /*1e30*/  VIADD R15, R15, 0x8 ;  /* 0x000000080f0f7836 */ /* 0x000fe20000000000 */
[----:B------:R-:W-:Y:S01]  /*1e40*/  @!P3 LEA.HI.X.SX32 R22, R16, UR5, 0x1, P6 ;  /* 0x000000051016bc11 */ /* 0x000fe2000b0f0eff */
[----:B0-----:R-:W-:Y:S01]  /*1e50*/  IMAD R18, R33, 0x8, R18 ;  /* 0x0000000821127824 */ /* 0x001fe200078e0212 */
[----:B------:R-:W-:Y:S01]  /*1e60*/  IADD3 R17, PT, PT, R17, 0x8, RZ ;  /* 0x0000000811117810 */ /* 0x000fe20007ffe0ff */
[----:B----4-:R-:W-:Y:S01]  /*1e70*/  VIADD R26, R26, 0x10 ;  /* 0x000000101a1a7836 */ /* 0x010fe20000000000 */
[----:B------:R-:W-:Y:S01]  /*1e80*/  IADD3 R24, PT, PT, R24, 0x10, RZ ;  /* 0x0000001018187810 */ /* 0x000fe20007ffe0ff */
[----:B------:R-:W0:Y:S01]  /*1e90*/  @!P0 LDC.64 R2, c[0x0][0x390] ;  /* 0x0000e400ff028b82 */ /* 0x000e220000000a00 */
[----:B---3--:R-:W-:Y:S01]  /*1ea0*/  @!P4 LEA R4, P5, R5, R30, 0x2 ;  /* 0x0000001e0504c211 */ /* 0x008fe200078a10ff */
[----:B------:R-:W-:Y:S01]  /*1eb0*/  VIADD R29, R29, 0x10 ;  /* 0x000000101d1d7836 */ /* 0x000fe20000000000 */
[----:B------:R-:W-:Y:S01]  /*1ec0*/  IADD3 R28, PT, PT, R28, 0x10, RZ ;  /* 0x000000101c1c7810 */ /* 0x000fe20007ffe0ff */
[----:B------:R-:W-:Y:S01]  /*1ed0*/  IMAD R16, R33, 0x8, R16 ;  /* 0x0000000821107824 */ /* 0x000fe200078e0210 */
[----:B------:R-:W-:-:S02]  /*1ee0*/  @!P4 LEA.HI.X R5, R5, R31, R20, 0x2, P5 ;  /* 0x0000001f0505c211 */ /* 0x000fc400028f1414 */
[----:B------:R-:W-:Y:S02]  /*1ef0*/  @!P2 IADD3 R20, P6, PT, R14, UR13, RZ ;  /* 0x0000000d0e14ac10 */ /* 0x000fe4000ffde0ff */
[----:B-1----:R-:W-:-:S04]  /*1f00*/  @!P3 LEA R8, P5, R0, R8, 0x2 ;  /* 0x000000080008b211 */ /* 0x002fc800078a10ff */
[----:B------:R-:W-:Y:S02]  /*1f10*/  @!P3 LEA.HI.X R9, R0, R9, R22, 0x2, P5 ;  /* 0x000000090009b211 */ /* 0x000fe400028f1416 */
[----:B------:R-:W-:Y:S02]  /*1f20*/  @!P2 LEA.HI.X.SX32 R22, R14, UR5, 0x1, P6 ;  /* 0x000000050e16ac11 */ /* 0x000fe4000b0f0eff */
[----:B------:R-:W-:Y:S02]  /*1f30*/  @!P2 LEA R6, P5, R20, R6, 0x2 ;  /* 0x000000061406a211 */ /* 0x000fe400078a10ff */
[----:B------:R-:W-:Y:S02]  /*1f40*/  @!P0 IADD3 R0, P6, PT, R12, UR13, RZ ;  /* 0x0000000d0c008c10 */ /* 0x000fe4000ffde0ff */
[----:B------:R-:W-:Y:S02]  /*1f50*/  @!P2 LEA.HI.X R7, R20, R7, R22, 0x2, P5 ;  /* 0x000000071407a211 */ /* 0x000fe400028f1416 */
[----:B------:R-:W-:Y:S01]  /*1f60*/  @!P0 LEA.HI.X.SX32 R20, R12, UR5, 0x1, P6 ;  /* 0x000000050c148c11 */ /* 0x000fe2000b0f0eff */
[----:B------:R-:W-:Y:S01]  /*1f70*/  IMAD R12, R33, 0x8, R12 ;  /* 0x00000008210c7824 */ /* 0x000fe200078e020c */
[----:B0-----:R-:W-:-:S02]  /*1f80*/  @!P0 LEA R2, P5, R0, R2, 0x2 ;  /* 0x0000000200028211 */ /* 0x001fc400078a10ff */
[----:B------:R-:W-:Y:S02]  /*1f90*/  LEA R14, R33, R14, 0x3 ;  /* 0x0000000e210e7211 */ /* 0x000fe400078e18ff */
[----:B------:R-:W-:Y:S02]  /*1fa0*/  @!P0 LEA.HI.X R3, R0, R3, R20, 0x2, P5 ;  /* 0x0000000300038211 */ /* 0x000fe400028f1414 */
[C---:B------:R-:W-:Y:S01]  /*1fb0*/  IADD3 R0, PT, PT, R56.reuse, 0x400, RZ ;  /* 0x0000040038007810 */ /* 0x040fe20007ffe0ff */
[----:B--2---:R2:W-:Y:S04]  /*1fc0*/  @!P4 STG.E desc[UR16][R4.64], R21 ;  /* 0x000000150400c986 */ /* 0x0045e8000c101910 */
[----:B-----5:R2:W-:Y:S04]  /*1fd0*/  @!P3 STG.E desc[UR16][R8.64], R23 ;  /* 0x000000170800b986 */ /* 0x0205e8000c101910 */
[----:B------:R2:W-:Y:S04]  /*1fe0*/  @!P2 STG.E desc[UR16][R6.64], R25 ;  /* 0x000000190600a986 */ /* 0x0005e8000c101910 */
[----:B------:R2:W-:Y:S01]  /*1ff0*/  @!P0 STG.E desc[UR16][R2.64], R27 ;  /* 0x0000001b02008986 */ /* 0x0005e2000c101910 */
[----:B------:R-:W-:Y:S01]  /*2000*/  ISETP.GE.U32.AND P0, PT, R56, 0x3c00, PT ;  /* 0x00003c003800780c */ /* 0x000fe20003f06070 */
[----:B------:R-:W-:-:S12]  /*2010*/  IMAD.MOV.U32 R56, RZ, RZ, R0 ;  /* 0x000000ffff387224 */ /* 0x000fd800078e0000 */
[----:B--2---:R-:W-:Y:S05]  /*2020*/  @!P0 BRA `(.L_x_21) ;  /* 0xfffffffc003c8947 */ /* 0x004fea000383ffff */
[----:B------:R-:W-:Y:S05]  /*2030*/  EXIT ;  /* 0x000000000000794d */ /* 0x000fea0003800000 */
.L_x_22:
[----:B------:R-:W-:-:S00]  /*2040*/  BRA `(.L_x_22) ;  /* 0xfffffffc00fc7947 */ /* 0x000fc0000383ffff */
[----:B------:R-:W-:-:S00]  /*2050*/  NOP ;  /* 0x0000000000007918 */ /* 0x000fc00000000000 */
        /* <DEDUP_REMOVED lines=10> */
.L_x_31:


//--------------------- .text._Z16matmul_v2_kernelPKfS0_Pfiii --------------------------
	.section	.text._Z16matmul_v2_kernelPKfS0_Pfiii,"ax",@progbits
	.align	128
        .global         _Z16matmul_v2_kernelPKfS0_Pfiii
        .type           _Z16matmul_v2_kernelPKfS0_Pfiii,@function
        .size           _Z16matmul_v2_kernelPKfS0_Pfiii,(.L_x_32 - _Z16matmul_v2_kernelPKfS0_Pfiii)
        .other          _Z16matmul_v2_kernelPKfS0_Pfiii,@"STO_CUDA_ENTRY STV_DEFAULT"
_Z16matmul_v2_kernelPKfS0_Pfiii:
.text._Z16matmul_v2_kernelPKfS0_Pfiii:
[----:B------:R-:W-:Y:S08]  /*0000*/  LDC R1, c[0x0][0x37c] ;  /* 0x0000df00ff017b82 */ /* 0x000ff00000000800 */
[----:B------:R-:W0:Y:S01]  /*0010*/  LDC R9, c[0x0][0x3a0] ;  /* 0x0000e800ff097b82 */ /* 0x000e220000000800 */
[----:B------:R-:W1:Y:S01]  /*0020*/  S2R R20, SR_CTAID.X ;  /* 0x0000000000147919 */ /* 0x000e620000002500 */
[----:B------:R-:W2:Y:S01]  /*0030*/  LDCU.64 UR10, c[0x0][0x358] ;  /* 0x00006b00ff0a77ac */ /* 0x000ea20008000a00 */
[----:B------:R-:W-:Y:S01]  /*0040*/  HFMA2 R11, -RZ, RZ, 0, 0 ;  /* 0x00000000ff0b7431 */ /* 0x000fe200000001ff */
[----:B------:R-:W3:Y:S04]  /*0050*/  S2R R0, SR_TID.X ;  /* 0x0000000000007919 */ /* 0x000ee80000002100 */
[----:B------:R-:W4:Y:S01]  /*0060*/  S2UR UR5, SR_CTAID.Y ;  /* 0x00000000000579c3 */ /* 0x000f220000002600 */
[----:B------:R-:W0:Y:S02]  /*0070*/  S2R R3, SR_TID.Y ;  /* 0x0000000000037919 */ /* 0x000e240000002200 */
[----:B0-----:R-:W-:Y:S01]  /*0080*/  ISETP.GE.AND P0, PT, R9, 0x1, PT ;  /* 0x000000010900780c */ /* 0x001fe20003f06270 */
[----:B----4-:R-:W-:Y:S01]  /*0090*/  USHF.L.U32 UR5, UR5, 0x5, URZ ;  /* 0x0000000505057899 */ /* 0x010fe200080006ff */
[----:B-1----:R-:W-:-:S11]  /*00a0*/  SHF.L.U32 R20, R20, 0x5, RZ ;  /* 0x0000000514147819 */ /* 0x002fd600000006ff */
[----:B--23--:R-:W-:Y:S05]  /*00b0*/  @!P0 BRA `(.L_x_23) ;  /* 0x0000000400dc8947 */ /* 0x00cfea0003800000 */
[----:B------:R-:W0:Y:S01]  /*00c0*/  LDC.64 R18, c[0x0][0x398] ;  /* 0x0000e600ff127b82 */ /* 0x000e220000000a00 */
[----:B------:R-:W1:Y:S01]  /*00d0*/  LDCU.128 UR12, c[0x0][0x380] ;  /* 0x00007000ff0c77ac */ /* 0x000e620008000c00 */
[----:B------:R-:W-:Y:S01]  /*00e0*/  IMAD R4, R3, R9, R0 ;  /* 0x0000000903047224 */ /* 0x000fe200078e0200 */
[----:B------:R-:W-:Y:S01]  /*00f0*/  MOV R11, RZ ;  /* 0x000000ff000b7202 */ /* 0x000fe20000000f00 */
[----:B------:R-:W-:Y:S01]  /*0100*/  IMAD R9, R9, UR5, RZ ;  /* 0x0000000509097c24 */ /* 0x000fe2000f8e02ff */
[----:B------:R-:W-:Y:S01]  /*0110*/  UMOV UR4, 0x400 ;  /* 0x0000040000047882 */ /* 0x000fe20000000000 */
[----:B------:R-:W-:Y:S01]  /*0120*/  IMAD.WIDE.U32 R4, R4, 0x4, RZ ;  /* 0x0000000404047825 */ /* 0x000fe200078e00ff */
[----:B------:R-:W2:Y:S01]  /*0130*/  LDCU UR8, c[0x0][0x3a0] ;  /* 0x00007400ff0877ac */ /* 0x000ea20008000800 */
[----:B------:R-:W3:Y:S01]  /*0140*/  S2UR UR6, SR_CgaCtaId ;  /* 0x00000000000679c3 */ /* 0x000ee20000008800 */
[----:B------:R-:W4:Y:S01]  /*0150*/  LDCU UR9, c[0x0][0x3a0] ;  /* 0x00007400ff0977ac */ /* 0x000f220008000800 */
[----:B------:R-:W-:-:S03]  /*0160*/  IMAD.WIDE R4, R9, 0x4, R4 ;  /* 0x0000000409047825 */ /* 0x000fc600078e0204 */
[----:B-1----:R-:W-:-:S04]  /*0170*/  IADD3 R4, P0, PT, R4, UR12, RZ ;  /* 0x0000000c04047c10 */ /* 0x002fc8000ff1e0ff */
[----:B------:R-:W-:Y:S01]  /*0180*/  IADD3.X R5, PT, PT, R5, UR13, RZ, P0, !PT ;  /* 0x0000000d05057c10 */ /* 0x000fe200087fe4ff */
[-C--:B0-----:R-:W-:Y:S01]  /*0190*/  IMAD R6, R3, R19.reuse, R0 ;  /* 0x0000001303067224 */ /* 0x081fe200078e0200 */
[----:B------:R-:W-:Y:S02]  /*01a0*/  IADD3 R9, PT, PT, -R20, R19, RZ ;  /* 0x0000001314097210 */ /* 0x000fe40007ffe1ff */
[----:B------:R-:W-:Y:S01]  /*01b0*/  IADD3 R18, PT, PT, R18, -UR5, RZ ;  /* 0x8000000512127c10 */ /* 0x000fe2000fffe0ff */
[----:B------:R-:W-:Y:S01]  /*01c0*/  IMAD.WIDE R6, R6, 0x4, RZ ;  /* 0x0000000406067825 */ /* 0x000fe200078e02ff */
[----:B------:R-:W-:Y:S02]  /*01d0*/  ISETP.GE.AND P1, PT, R0, R9, PT ;  /* 0x000000090000720c */ /* 0x000fe40003f26270 */
[----:B------:R-:W-:Y:S01]  /*01e0*/  SHF.L.U32 R2, R19, 0x5, RZ ;  /* 0x0000000513027819 */ /* 0x000fe200000006ff */
[----:B---3--:R-:W-:Y:S02]  /*01f0*/  ULEA UR7, UR6, UR4, 0x18 ;  /* 0x0000000406077291 */ /* 0x008fe4000f8ec0ff */
[----:B------:R-:W-:Y:S01]  /*0200*/  UIADD3 UR4, UPT, UPT, UR4, 0x1000, URZ ;  /* 0x0000100004047890 */ /* 0x000fe2000fffe0ff */
[----:B------:R-:W-:-:S03]  /*0210*/  IMAD.WIDE R6, R20, 0x4, R6 ;  /* 0x0000000414067825 */ /* 0x000fc600078e0206 */
[----:B------:R-:W-:Y:S01]  /*0220*/  ULEA UR4, UR6, UR4, 0x18 ;  /* 0x0000000406047291 */ /* 0x000fe2000f8ec0ff */
[----:B------:R-:W-:Y:S02]  /*0230*/  LEA R17, R3, UR7, 0x7 ;  /* 0x0000000703117c11 */ /* 0x000fe4000f8e38ff */
[----:B------:R-:W-:-:S03]  /*0240*/  IADD3 R22, P2, PT, R6, UR14, RZ ;  /* 0x0000000e06167c10 */ /* 0x000fc6000ff5e0ff */
[C---:B------:R-:W-:Y:S01]  /*0250*/  LEA R16, R0.reuse, UR4, 0x2 ;  /* 0x0000000400107c11 */ /* 0x040fe2000f8e10ff */
[----:B------:R-:W-:Y:S01]  /*0260*/  UMOV UR4, URZ ;  /* 0x000000ff00047c82 */ /* 0x000fe20008000000 */
[----:B------:R-:W-:Y:S02]  /*0270*/  IADD3.X R23, PT, PT, R7, UR15, RZ, P2, !PT ;  /* 0x0000000f07177c10 */ /* 0x000fe400097fe4ff */
[----:B------:R-:W-:Y:S02]  /*0280*/  LEA R7, R0, R17, 0x2 ;  /* 0x0000001100077211 */ /* 0x000fe400078e10ff */
[----:B--2-4-:R-:W-:-:S07]  /*0290*/  LEA R6, R3, R16, 0x7 ;  /* 0x0000001003067211 */ /* 0x014fce00078e38ff */
.L_x_24:
[----:B------:R-:W-:Y:S02]  /*02a0*/  ISETP.GE.AND P0, PT, R0, UR8, PT ;  /* 0x0000000800007c0c */ /* 0x000fe4000bf06270 */
[----:B------:R-:W-:Y:S02]  /*02b0*/  CS2R R24, SRZ ;  /* 0x0000000000187805 */ /* 0x000fe4000001ff00 */
[C---:B------:R-:W-:Y:S02]  /*02c0*/  ISETP.GE.OR P2, PT, R3.reuse, UR8, P1 ;  /* 0x0000000803007c0c */ /* 0x040fe40008f46670 */
[----:B------:R-:W-:-:S11]  /*02d0*/  ISETP.GE.OR P0, PT, R3, R18, P0 ;  /* 0x000000120300720c */ /* 0x000fd60000706670 */
[----:B------:R-:W2:Y:S04]  /*02e0*/  @!P2 LDG.E R25, desc[UR10][R22.64] ;  /* 0x0000000a1619a981 */ /* 0x000ea8000c1e1900 */
[----:B------:R-:W3:Y:S04]  /*02f0*/  @!P0 LDG.E R24, desc[UR10][R4.64] ;  /* 0x0000000a04188981 */ /* 0x000ee8000c1e1900 */
[----:B---3--:R-:W-:Y:S04]  /*0300*/  STS [R7], R24 ;  /* 0x0000001807007388 */ /* 0x008fe80000000800 */
[----:B--2---:R-:W-:Y:S01]  /*0310*/  STS [R6], R25 ;  /* 0x0000001906007388 */ /* 0x004fe20000000800 */
[----:B------:R-:W-:Y:S06]  /*0320*/  BAR.SYNC.DEFER_BLOCKING 0x0 ;  /* 0x0000000000007b1d */ /* 0x000fec0000010000 */
[----:B------:R-:W-:Y:S04]  /*0330*/  LDS R8, [R16] ;  /* 0x0000000010087984 */ /* 0x000fe80000000800 */
[----:B------:R-:W0:Y:S04]  /*0340*/  LDS.128 R12, [R17] ;  /* 0x00000000110c7984 */ /* 0x000e280000000c00 */
[----:B------:R-:W1:Y:S04]  /*0350*/  LDS R27, [R16+0x80] ;  /* 0x00008000101b7984 */ /* 0x000e680000000800 */
[----:B------:R-:W2:Y:S04]  /*0360*/  LDS R19, [R16+0x100] ;  /* 0x0001000010137984 */ /* 0x000ea80000000800 */
[----:B------:R-:W3:Y:S04]  /*0370*/  LDS R26, [R16+0x180] ;  /* 0x00018000101a7984 */ /* 0x000ee80000000800 */
[----:B------:R-:W-:Y:S04]  /*0380*/  LDS R21, [R16+0x200] ;  /* 0x0002000010157984 */ /* 0x000fe80000000800 */
[----:B------:R-:W-:Y:S04]  /*0390*/  LDS R24, [R16+0x280] ;  /* 0x0002800010187984 */ /* 0x000fe80000000800 */
[----:B------:R-:W-:Y:S01]  /*03a0*/  LDS R28, [R16+0xb80] ;  /* 0x000b8000101c7984 */ /* 0x000fe20000000800 */
[----:B0-----:R-:W-:-:S03]  /*03b0*/  FFMA R12, R12, R8, R11 ;  /* 0x000000080c0c7223 */ /* 0x001fc6000000000b */
[----:B------:R-:W0:Y:S01]  /*03c0*/  LDS.128 R8, [R17+0x10] ;  /* 0x0000100011087984 */ /* 0x000e220000000c00 */
[----:B-1----:R-:W-:-:S04]  /*03d0*/  FFMA R12, R27, R13, R12 ;  /* 0x0000000d1b0c7223 */ /* 0x002fc8000000000c */
[----:B--2---:R-:W-:Y:S02]  /*03e0*/  FFMA R13, R19, R14, R12 ;  /* 0x0000000e130d7223 */ /* 0x004fe4000000000c */
[----:B------:R-:W1:Y:S02]  /*03f0*/  LDS R19, [R16+0x300] ;  /* 0x0003000010137984 */ /* 0x000e640000000800 */
[----:B---3--:R-:W-:Y:S02]  /*0400*/  FFMA R13, R26, R15, R13 ;  /* 0x0000000f1a0d7223 */ /* 0x008fe4000000000d */
[----:B------:R-:W2:Y:S02]  /*0410*/  LDS R26, [R16+0x380] ;  /* 0x00038000101a7984 */ /* 0x000ea40000000800 */
[----:B0-----:R-:W-:Y:S02]  /*0420*/  FFMA R25, R8, R21, R13 ;  /* 0x0000001508197223 */ /* 0x001fe4000000000d */
[----:B------:R-:W-:Y:S04]  /*0430*/  LDS R21, [R16+0x400] ;  /* 0x0004000010157984 */ /* 0x000fe80000000800 */
[----:B------:R-:W0:Y:S01]  /*0440*/  LDS.128 R12, [R17+0x20] ;  /* 0x00002000110c7984 */ /* 0x000e220000000c00 */
[----:B------:R-:W-:-:S03]  /*0450*/  FFMA R8, R24, R9, R25 ;  /* 0x0000000918087223 */ /* 0x000fc60000000019 */
[----:B------:R-:W3:Y:S01]  /*0460*/  LDS R24, [R16+0x480] ;  /* 0x0004800010187984 */ /* 0x000ee20000000800 */
[----:B-1----:R-:W-:-:S03]  /*0470*/  FFMA R9, R19, R10, R8 ;  /* 0x0000000a13097223 */ /* 0x002fc60000000008 */
[----:B------:R-:W1:Y:S01]  /*0480*/  LDS R19, [R16+0x500] ;  /* 0x0005000010137984 */ /* 0x000e620000000800 */
[----:B--2---:R-:W-:-:S03]  /*0490*/  FFMA R9, R26, R11, R9 ;  /* 0x0000000b1a097223 */ /* 0x004fc60000000009 */
[----:B------:R-:W2:Y:S01]  /*04a0*/  LDS R26, [R16+0x580] ;  /* 0x00058000101a7984 */ /* 0x000ea20000000800 */
[----:B0-----:R-:W-:-:S03]  /*04b0*/  FFMA R25, R12, R21, R9 ;  /* 0x000000150c197223 */ /* 0x001fc60000000009 */
[----:B------:R-:W-:Y:S04]  /*04c0*/  LDS R21, [R16+0x600] ;  /* 0x0006000010157984 */ /* 0x000fe80000000800 */
[----:B------:R-:W0:Y:S01]  /*04d0*/  LDS.128 R8, [R17+0x30] ;  /* 0x0000300011087984 */ /* 0x000e220000000c00 */
[----:B---3--:R-:W-:-:S03]  /*04e0*/  FFMA R12, R24, R13, R25 ;  /* 0x0000000d180c7223 */ /* 0x008fc60000000019 */
        /* <DEDUP_REMOVED lines=22> */
[----:B------:R-:W-:Y:S01]  /*0650*/  LDS R26, [R16+0xc80] ;  /* 0x000c8000101a7984 */ /* 0x000fe20000000800 */
[----:B0-----:R-:W-:-:S03]  /*0660*/  FFMA R25, R8, R21, R13 ;  /* 0x0000001508197223 */ /* 0x001fc6000000000d */
[----:B------:R-:W-:Y:S04]  /*0670*/  LDS R21, [R16+0xc00] ;  /* 0x000c000010157984 */ /* 0x000fe80000000800 */
[----:B------:R-:W0:Y:S01]  /*0680*/  LDS.128 R12, [R17+0x60] ;  /* 0x00006000110c7984 */ /* 0x000e220000000c00 */
[----:B---3--:R-:W-:-:S04]  /*0690*/  FFMA R24, R24, R9, R25 ;  /* 0x0000000918187223 */ /* 0x008fc80000000019 */
[----:B-1----:R-:W-:Y:S02]  /*06a0*/  FFMA R9, R19, R10, R24 ;  /* 0x0000000a13097223 */ /* 0x002fe40000000018 */
[----:B------:R-:W1:Y:S02]  /*06b0*/  LDS R19, [R16+0xd00] ;  /* 0x000d000010137984 */ /* 0x000e640000000800 */
[----:B------:R-:W-:Y:S02]  /*06c0*/  FFMA R9, R28, R11, R9 ;  /* 0x0000000b1c097223 */ /* 0x000fe40000000009 */
[----:B------:R-:W2:Y:S02]  /*06d0*/  LDS R24, [R16+0xd80] ;  /* 0x000d800010187984 */ /* 0x000ea40000000800 */
[----:B0-----:R-:W-:Y:S02]  /*06e0*/  FFMA R25, R12, R21, R9 ;  /* 0x000000150c197223 */ /* 0x001fe40000000009 */
[----:B------:R-:W-:Y:S04]  /*06f0*/  LDS R21, [R16+0xe00] ;  /* 0x000e000010157984 */ /* 0x000fe80000000800 */
[----:B------:R-:W0:Y:S01]  /*0700*/  LDS.128 R8, [R17+0x70] ;  /* 0x0000700011087984 */ /* 0x000e220000000c00 */
[----:B------:R-:W-:-:S03]  /*0710*/  FFMA R26, R26, R13, R25 ;  /* 0x0000000d1a1a7223 */ /* 0x000fc60000000019 */
[----:B------:R-:W3:Y:S04]  /*0720*/  LDS R25, [R16+0xe80] ;  /* 0x000e800010197984 */ /* 0x000ee80000000800 */
[----:B------:R-:W4:Y:S04]  /*0730*/  LDS R13, [R16+0xf00] ;  /* 0x000f0000100d7984 */ /* 0x000f280000000800 */
[----:B------:R-:W5:Y:S01]  /*0740*/  LDS R12, [R16+0xf80] ;  /* 0x000f8000100c7984 */ /* 0x000f620000000800 */
[----:B-1----:R-:W-:Y:S01]  /*0750*/  FFMA R19, R19, R14, R26 ;  /* 0x0000000e13137223 */ /* 0x002fe2000000001a */
[----:B------:R-:W-:-:S03]  /*0760*/  UIADD3 UR4, UPT, UPT, UR4, 0x20, URZ ;  /* 0x0000002004047890 */ /* 0x000fc6000fffe0ff */
[----:B--2---:R-:W-:Y:S01]  /*0770*/  FFMA R15, R24, R15, R19 ;  /* 0x0000000f180f7223 */ /* 0x004fe20000000013 */
[----:B------:R-:W-:Y:S01]  /*0780*/  UISETP.GE.AND UP0, UPT, UR4, UR9, UPT ;  /* 0x000000090400728c */ /* 0x000fe2000bf06270 */
[----:B------:R-:W-:Y:S01]  /*0790*/  BAR.SYNC.DEFER_BLOCKING 0x0 ;  /* 0x0000000000007b1d */ /* 0x000fe20000010000 */
[----:B------:R-:W-:Y:S01]  /*07a0*/  IADD3 R4, P0, PT, R4, 0x80, RZ ;  /* 0x0000008004047810 */ /* 0x000fe20007f1e0ff */
[----:B------:R-:W-:-:S03]  /*07b0*/  IMAD.WIDE R22, R2, 0x4, R22 ;  /* 0x0000000402167825 */ /* 0x000fc600078e0216 */
[----:B------:R-:W-:Y:S01]  /*07c0*/  IADD3.X R5, PT, PT, RZ, R5, RZ, P0, !PT ;  /* 0x00000005ff057210 */ /* 0x000fe200007fe4ff */
[----:B------:R-:W-:Y:S01]  /*07d0*/  UIADD3 UR8, UPT, UPT, UR8, -0x20, URZ ;  /* 0xffffffe008087890 */ /* 0x000fe2000fffe0ff */
[----:B0-----:R-:W-:-:S04]  /*07e0*/  FFMA R8, R8, R21, R15 ;  /* 0x0000001508087223 */ /* 0x001fc8000000000f */
[----:B---3--:R-:W-:-:S04]  /*07f0*/  FFMA R8, R25, R9, R8 ;  /* 0x0000000919087223 */ /* 0x008fc80000000008 */
[----:B----4-:R-:W-:-:S04]  /*0800*/  FFMA R13, R13, R10, R8 ;  /* 0x0000000a0d0d7223 */ /* 0x010fc80000000008 */
[----:B-----5:R-:W-:Y:S01]  /*0810*/  FFMA R11, R12, R11, R13 ;  /* 0x0000000b0c0b7223 */ /* 0x020fe2000000000d */
[----:B------:R-:W-:Y:S06]  /*0820*/  BRA.U !UP0, `(.L_x_24) ;  /* 0xfffffff9089c7547 */ /* 0x000fec000b83ffff */
.L_x_23:
[----:B------:R-:W0:Y:S02]  /*0830*/  LDC.64 R4, c[0x0][0x398] ;  /* 0x0000e600ff047b82 */ /* 0x000e240000000a00 */
[----:B0-----:R-:W-:Y:S02]  /*0840*/  IADD3 R7, PT, PT, -R20, R5, RZ ;  /* 0x0000000514077210 */ /* 0x001fe40007ffe1ff */
[----:B------:R-:W-:Y:S02]  /*0850*/  IADD3 R4, PT, PT, R4, -UR5, RZ ;  /* 0x8000000504047c10 */ /* 0x000fe4000fffe0ff */
[----:B------:R-:W-:-:S04]  /*0860*/  ISETP.GE.AND P0, PT, R0, R7, PT ;  /* 0x000000070000720c */ /* 0x000fc80003f06270 */
[----:B------:R-:W-:-:S13]  /*0870*/  ISETP.GE.OR P0, PT, R3, R4, P0 ;  /* 0x000000040300720c */ /* 0x000fda0000706670 */
[----:B------:R-:W-:Y:S05]  /*0880*/  @P0 EXIT ;  /* 0x000000000000094d */ /* 0x000fea0003800000 */
[----:B------:R-:W0:Y:S01]  /*0890*/  LDCU.64 UR6, c[0x0][0x390] ;  /* 0x00007200ff0677ac */ /* 0x000e220008000a00 */
[----:B------:R-:W-:Y:S02]  /*08a0*/  IMAD R20, R5, UR5, R20 ;  /* 0x0000000505147c24 */ /* 0x000fe4000f8e0214 */
[----:B------:R-:W-:-:S03]  /*08b0*/  IMAD R3, R3, R5, R0 ;  /* 0x0000000503037224 */ /* 0x000fc600078e0200 */
[----:B------:R-:W-:Y:S02]  /*08c0*/  SHF.R.S32.HI R0, RZ, 0x1f, R20 ;  /* 0x0000001fff007819 */ /* 0x000fe40000011414 */
[----:B------:R-:W-:-:S04]  /*08d0*/  IADD3 R20, P0, PT, R3, R20, RZ ;  /* 0x0000001403147210 */ /* 0x000fc80007f1e0ff */
[----:B------:R-:W-:Y:S02]  /*08e0*/  LEA.HI.X.SX32 R3, R3, R0, 0x1, P0 ;  /* 0x0000000003037211 */ /* 0x000fe400000f0eff */
[----:B0-----:R-:W-:-:S04]  /*08f0*/  LEA R2, P0, R20, UR6, 0x2 ;  /* 0x0000000614027c11 */ /* 0x001fc8000f8010ff */
[----:B------:R-:W-:-:S05]  /*0900*/  LEA.HI.X R3, R20, UR7, R3, 0x2, P0 ;  /* 0x0000000714037c11 */ /* 0x000fca00080f1403 */
[----:B------:R-:W-:Y:S01]  /*0910*/  STG.E desc[UR10][R2.64], R11 ;  /* 0x0000000b02007986 */ /* 0x000fe2000c10190a */
[----:B------:R-:W-:Y:S05]  /*0920*/  EXIT ;  /* 0x000000000000794d */ /* 0x000fea0003800000 */
.L_x_25:
        /* <DEDUP_REMOVED lines=13> */
.L_x_32:


//--------------------- .text._Z16matmul_v1_kernelPKfS0_Pfiii --------------------------
	.section	.text._Z16matmul_v1_kernelPKfS0_Pfiii,"ax",@progbits
	.align	128
        .global         _Z16matmul_v1_kernelPKfS0_Pfiii
        .type           _Z16matmul_v1_kernelPKfS0_Pfiii,@function
        .size           _Z16matmul_v1_kernelPKfS0_Pfiii,(.L_x_33 - _Z16matmul_v1_kernelPKfS0_Pfiii)
        .other          _Z16matmul_v1_kernelPKfS0_Pfiii,@"STO_CUDA_ENTRY STV_DEFAULT"
_Z16matmul_v1_kernelPKfS0_Pfiii:
.text._Z16matmul_v1_kernelPKfS0_Pfiii:
[----:B------:R-:W-:Y:S01]  /*0000*/  LDC R1, c[0x0][0x37c] ;  /* 0x0000df00ff017b82 */ /* 0x000fe20000000800 */
[----:B------:R-:W0:Y:S07]  /*0010*/  S2R R5, SR_TID.X ;  /* 0x0000000000057919 */ /* 0x000e2e0000002100 */
[----:B------:R-:W0:Y:S01]  /*0020*/  S2UR UR4, SR_CTAID.X ;  /* 0x00000000000479c3 */ /* 0x000e220000002500 */
[----:B------:R-:W1:Y:S07]  /*0030*/  S2R R4, SR_TID.Y ;  /* 0x0000000000047919 */ /* 0x000e6e0000002200 */
[----:B------:R-:W0:Y:S08]  /*0040*/  LDC R0, c[0x0][0x360] ;  /* 0x0000d800ff007b82 */ /* 0x000e300000000800 */
[----:B------:R-:W1:Y:S08]  /*0050*/  S2UR UR5, SR_CTAID.Y ;  /* 0x00000000000579c3 */ /* 0x000e700000002600 */
[----:B------:R-:W1:Y:S08]  /*0060*/  LDC R19, c[0x0][0x364] ;  /* 0x0000d900ff137b82 */ /* 0x000e700000000800 */
[----:B------:R-:W2:Y:S01]  /*0070*/  LDC.64 R2, c[0x0][0x398] ;  /* 0x0000e600ff027b82 */ /* 0x000ea20000000a00 */
[----:B0-----:R-:W-:-:S02]  /*0080*/  IMAD R0, R0, UR4, R5 ;  /* 0x0000000400007c24 */ /* 0x001fc4000f8e0205 */
[----:B-1----:R-:W-:-:S03]  /*0090*/  IMAD R19, R19, UR5, R4 ;  /* 0x0000000513137c24 */ /* 0x002fc6000f8e0204 */
[----:B--2---:R-:W-:-:S04]  /*00a0*/  ISETP.GE.AND P0, PT, R0, R3, PT ;  /* 0x000000030000720c */ /* 0x004fc80003f06270 */
[----:B------:R-:W-:-:S13]  /*00b0*/  ISETP.GE.OR P0, PT, R19, R2, P0 ;  /* 0x000000021300720c */ /* 0x000fda0000706670 */
[----:B------:R-:W-:Y:S05]  /*00c0*/  @P0 EXIT ;  /* 0x000000000000094d */ /* 0x000fea0003800000 */
[----:B------:R-:W0:Y:S01]  /*00d0*/  LDC R2, c[0x0][0x3a0] ;  /* 0x0000e800ff027b82 */ /* 0x000e220000000800 */
[----:B------:R-:W1:Y:S01]  /*00e0*/  LDCU.64 UR4, c[0x0][0x358] ;  /* 0x00006b00ff0477ac */ /* 0x000e620008000a00 */
[----:B------:R-:W-:Y:S01]  /*00f0*/  HFMA2 R24, -RZ, RZ, 0, 0 ;  /* 0x00000000ff187431 */ /* 0x000fe200000001ff */
[----:B0-----:R-:W-:-:S13]  /*0100*/  ISETP.GE.AND P0, PT, R2, 0x1, PT ;  /* 0x000000010200780c */ /* 0x001fda0003f06270 */
[----:B-1----:R-:W-:Y:S05]  /*0110*/  @!P0 BRA `(.L_x_26) ;  /* 0x0000000400e08947 */ /* 0x002fea0003800000 */
[C---:B------:R-:W-:Y:S01]  /*0120*/  ISETP.GE.U32.AND P1, PT, R2.reuse, 0x8, PT ;  /* 0x000000080200780c */ /* 0x040fe20003f26070 */
[----:B------:R-:W-:Y:S01]  /*0130*/  IMAD R20, R19, R2, RZ ;  /* 0x0000000213147224 */ /* 0x000fe200078e02ff */
[----:B------:R-:W-:Y:S02]  /*0140*/  LOP3.LUT R27, R2, 0x7, RZ, 0xc0, !PT ;  /* 0x00000007021b7812 */ /* 0x000fe400078ec0ff */
[----:B------:R-:W-:Y:S02]  /*0150*/  MOV R24, RZ ;  /* 0x000000ff00187202 */ /* 0x000fe40000000f00 */
[----:B------:R-:W-:Y:S02]  /*0160*/  ISETP.NE.AND P0, PT, R27, RZ, PT ;  /* 0x000000ff1b00720c */ /* 0x000fe40003f05270 */
[----:B------:R-:W-:-:S05]  /*0170*/  MOV R21, RZ ;  /* 0x000000ff00157202 */ /* 0x000fca0000000f00 */
[----:B------:R-:W-:Y:S06]  /*0180*/  @!P1 BRA `(.L_x_27) ;  /* 0x0000000000c49947 */ /* 0x000fec0003800000 */
[----:B------:R-:W0:Y:S01]  /*0190*/  LDC.64 R4, c[0x0][0x380] ;  /* 0x0000e000ff047b82 */ /* 0x000e220000000a00 */
[----:B------:R-:W-:Y:S02]  /*01a0*/  LOP3.LUT R21, R2, 0x7ffffff8, RZ, 0xc0, !PT ;  /* 0x7ffffff802157812 */ /* 0x000fe400078ec0ff */
[----:B------:R-:W-:Y:S02]  /*01b0*/  MOV R24, RZ ;  /* 0x000000ff00187202 */ /* 0x000fe40000000f00 */
[----:B------:R-:W-:Y:S02]  /*01c0*/  MOV R18, R0 ;  /* 0x0000000000127202 */ /* 0x000fe40000000f00 */
[----:B------:R-:W-:Y:S01]  /*01d0*/  IADD3 R22, PT, PT, -R21, RZ, RZ ;  /* 0x000000ff15167210 */ /* 0x000fe20007ffe1ff */
[----:B0-----:R-:W-:-:S03]  /*01e0*/  IMAD.WIDE.U32 R4, R20, 0x4, R4 ;  /* 0x0000000414047825 */ /* 0x001fc600078e0004 */
[----:B------:R-:W-:-:S04]  /*01f0*/  IADD3 R6, P1, PT, R4, 0x10, RZ ;  /* 0x0000001004067810 */ /* 0x000fc80007f3e0ff */
[----:B------:R-:W-:-:S09]  /*0200*/  IADD3.X R7, PT, PT, RZ, R5, RZ, P1, !PT ;  /* 0x00000005ff077210 */ /* 0x000fd20000ffe4ff */
.L_x_28:
[----:B------:R-:W0:Y:S01]  /*0210*/  LDC.64 R16, c[0x0][0x388] ;  /* 0x0000e200ff107b82 */ /* 0x000e220000000a00 */
[----:B------:R-:W-:Y:S02]  /*0220*/  MOV R4, R6 ;  /* 0x0000000600047202 */ /* 0x000fe40000000f00 */
[----:B------:R-:W-:-:S05]  /*0230*/  MOV R5, R7 ;  /* 0x0000000700057202 */ /* 0x000fca0000000f00 */
[----:B------:R-:W2:Y:S04]  /*0240*/  LDG.E R25, desc[UR4][R4.64+-0x10] ;  /* 0xfffff00404197981 */ /* 0x000ea8000c1e1900 */
[----:B------:R-:W3:Y:S04]  /*0250*/  LDG.E R23, desc[UR4][R4.64+-0xc] ;  /* 0xfffff40404177981 */ /* 0x000ee8000c1e1900 */
[----:B------:R-:W4:Y:S04]  /*0260*/  LDG.E R29, desc[UR4][R4.64+-0x8] ;  /* 0xfffff804041d7981 */ /* 0x000f28000c1e1900 */
[----:B------:R-:W5:Y:S01]  /*0270*/  LDG.E R28, desc[UR4][R4.64+-0x4] ;  /* 0xfffffc04041c7981 */ /* 0x000f62000c1e1900 */
[----:B0-----:R-:W-:-:S05]  /*0280*/  IMAD.WIDE R16, R18, 0x4, R16 ;  /* 0x0000000412107825 */ /* 0x001fca00078e0210 */
[----:B------:R0:W2:Y:S01]  /*0290*/  LDG.E R26, desc[UR4][R16.64] ;  /* 0x00000004101a7981 */ /* 0x0000a2000c1e1900 */
[----:B------:R-:W-:-:S04]  /*02a0*/  IMAD.WIDE R14, R3, 0x4, R16 ;  /* 0x00000004030e7825 */ /* 0x000fc800078e0210 */
[C---:B------:R-:W-:Y:S02]  /*02b0*/  IMAD.WIDE R6, R3.reuse, 0x4, R14 ;  /* 0x0000000403067825 */ /* 0x040fe400078e020e */
[----:B------:R-:W3:Y:S02]  /*02c0*/  LDG.E R14, desc[UR4][R14.64] ;  /* 0x000000040e0e7981 */ /* 0x000ee4000c1e1900 */
[C---:B------:R-:W-:Y:S02]  /*02d0*/  IMAD.WIDE R10, R3.reuse, 0x4, R6 ;  /* 0x00000004030a7825 */ /* 0x040fe400078e0206 */
[----:B------:R-:W4:Y:S02]  /*02e0*/  LDG.E R6, desc[UR4][R6.64] ;  /* 0x0000000406067981 */ /* 0x000f24000c1e1900 */
[C---:B------:R-:W-:Y:S02]  /*02f0*/  IMAD.WIDE R8, R3.reuse, 0x4, R10 ;  /* 0x0000000403087825 */ /* 0x040fe400078e020a */
[----:B------:R-:W5:Y:S02]  /*0300*/  LDG.E R10, desc[UR4][R10.64] ;  /* 0x000000040a0a7981 */ /* 0x000f64000c1e1900 */
[----:B------:R-:W-:-:S02]  /*0310*/  IMAD.WIDE R12, R3, 0x4, R8 ;  /* 0x00000004030c7825 */ /* 0x000fc400078e0208 */
[----:B------:R-:W5:Y:S04]  /*0320*/  LDG.E R7, desc[UR4][R4.64] ;  /* 0x0000000404077981 */ /* 0x000f68000c1e1900 */
[----:B------:R-:W5:Y:S01]  /*0330*/  LDG.E R8, desc[UR4][R8.64] ;  /* 0x0000000408087981 */ /* 0x000f62000c1e1900 */
[----:B0-----:R-:W-:-:S03]  /*0340*/  IMAD.WIDE R16, R3, 0x4, R12 ;  /* 0x0000000403107825 */ /* 0x001fc600078e020c */
[----:B------:R-:W5:Y:S04]  /*0350*/  LDG.E R12, desc[UR4][R12.64] ;  /* 0x000000040c0c7981 */ /* 0x000f68000c1e1900 */
[----:B------:R-:W5:Y:S04]  /*0360*/  LDG.E R15, desc[UR4][R16.64] ;  /* 0x00000004100f7981 */ /* 0x000f68000c1e1900 */
[----:B------:R-:W5:Y:S04]  /*0370*/  LDG.E R9, desc[UR4][R4.64+0x4] ;  /* 0x0000040404097981 */ /* 0x000f68000c1e1900 */
[----:B------:R-:W5:Y:S01]  /*0380*/  LDG.E R11, desc[UR4][R4.64+0xc] ;  /* 0x00000c04040b7981 */ /* 0x000f62000c1e1900 */
[----:B--2---:R-:W-:Y:S01]  /*0390*/  FFMA R26, R25, R26, R24 ;  /* 0x0000001a191a7223 */ /* 0x004fe20000000018 */
[----:B------:R-:W-:-:S02]  /*03a0*/  IMAD.WIDE R24, R3, 0x4, R16 ;  /* 0x0000000403187825 */ /* 0x000fc400078e0210 */
[----:B------:R-:W2:Y:S04]  /*03b0*/  LDG.E R16, desc[UR4][R4.64+0x8] ;  /* 0x0000080404107981 */ /* 0x000ea8000c1e1900 */
[----:B------:R-:W2:Y:S01]  /*03c0*/  LDG.E R24, desc[UR4][R24.64] ;  /* 0x0000000418187981 */ /* 0x000ea2000c1e1900 */
[----:B---3--:R-:W-:Y:S01]  /*03d0*/  FFMA R14, R23, R14, R26 ;  /* 0x0000000e170e7223 */ /* 0x008fe2000000001a */
[----:B------:R-:W-:-:S03]  /*03e0*/  IADD3 R22, PT, PT, R22, 0x8, RZ ;  /* 0x0000000816167810 */ /* 0x000fc60007ffe0ff */
[----:B----4-:R-:W-:Y:S01]  /*03f0*/  FFMA R29, R29, R6, R14 ;  /* 0x000000061d1d7223 */ /* 0x010fe2000000000e */
[----:B------:R-:W-:-:S03]  /*0400*/  ISETP.NE.AND P1, PT, R22, RZ, PT ;  /* 0x000000ff1600720c */ /* 0x000fc60003f25270 */
[----:B-----5:R-:W-:Y:S01]  /*0410*/  FFMA R10, R28, R10, R29 ;  /* 0x0000000a1c0a7223 */ /* 0x020fe2000000001d */
[----:B------:R-:W-:-:S03]  /*0420*/  IADD3 R6, P2, PT, R4, 0x20, RZ ;  /* 0x0000002004067810 */ /* 0x000fc60007f5e0ff */
[----:B------:R-:W-:Y:S01]  /*0430*/  FFMA R8, R7, R8, R10 ;  /* 0x0000000807087223 */ /* 0x000fe2000000000a */
[----:B------:R-:W-:Y:S02]  /*0440*/  IADD3.X R7, PT, PT, RZ, R5, RZ, P2, !PT ;  /* 0x00000005ff077210 */ /* 0x000fe400017fe4ff */
[----:B------:R-:W-:Y:S01]  /*0450*/  LEA R18, R3, R18, 0x3 ;  /* 0x0000001203127211 */ /* 0x000fe200078e18ff */
[----:B------:R-:W-:-:S04]  /*0460*/  FFMA R9, R9, R12, R8 ;  /* 0x0000000c09097223 */ /* 0x000fc80000000008 */
[----:B--2---:R-:W-:-:S04]  /*0470*/  FFMA R16, R16, R15, R9 ;  /* 0x0000000f10107223 */ /* 0x004fc80000000009 */
[----:B------:R-:W-:Y:S01]  /*0480*/  FFMA R24, R11, R24, R16 ;  /* 0x000000180b187223 */ /* 0x000fe20000000010 */
[----:B------:R-:W-:Y:S06]  /*0490*/  @P1 BRA `(.L_x_28) ;  /* 0xfffffffc005c1947 */ /* 0x000fec000383ffff */
.L_x_27:
[----:B------:R-:W-:Y:S05]  /*04a0*/  @!P0 BRA `(.L_x_26) ;  /* 0x0000000000fc8947 */ /* 0x000fea0003800000 */
[----:B------:R-:W-:Y:S02]  /*04b0*/  ISETP.GE.U32.AND P1, PT, R27, 0x4, PT ;  /* 0x000000041b00780c */ /* 0x000fe40003f26070 */
[----:B------:R-:W-:-:S04]  /*04c0*/  LOP3.LUT R16, R2, 0x3, RZ, 0xc0, !PT ;  /* 0x0000000302107812 */ /* 0x000fc800078ec0ff */
[----:B------:R-:W-:-:S07]  /*04d0*/  ISETP.NE.AND P0, PT, R16, RZ, PT ;  /* 0x000000ff1000720c */ /* 0x000fce0003f05270 */
[----:B------:R-:W-:Y:S06]  /*04e0*/  @!P1 BRA `(.L_x_29) ;  /* 0x00000000006c9947 */ /* 0x000fec0003800000 */
[----:B------:R-:W0:Y:S01]  /*04f0*/  LDC.64 R6, c[0x0][0x388] ;  /* 0x0000e200ff067b82 */ /* 0x000e220000000a00 */
[----:B------:R-:W1:Y:S01]  /*0500*/  LDCU.64 UR6, c[0x0][0x380] ;  /* 0x00007000ff0677ac */ /* 0x000e620008000a00 */
[----:B------:R-:W-:Y:S01]  /*0510*/  IMAD R9, R21, R3, R0 ;  /* 0x0000000315097224 */ /* 0x000fe200078e0200 */
[CC--:B------:R-:W-:Y:S02]  /*0520*/  IADD3 R5, PT, PT, R20.reuse, R21.reuse, RZ ;  /* 0x0000001514057210 */ /* 0x0c0fe40007ffe0ff */
[----:B------:R-:W-:-:S03]  /*0530*/  IADD3 R10, P1, PT, R20, R21, RZ ;  /* 0x00000015140a7210 */ /* 0x000fc60007f3e0ff */
[----:B------:R-:W2:Y:S01]  /*0540*/  LDC.64 R14, c[0x0][0x380] ;  /* 0x0000e000ff0e7b82 */ /* 0x000ea20000000a00 */
[----:B0-----:R-:W-:-:S04]  /*0550*/  IMAD.WIDE R6, R9, 0x4, R6 ;  /* 0x0000000409067825 */ /* 0x001fc800078e0206 */
[----:B------:R-:W-:Y:S02]  /*0560*/  IMAD.WIDE R8, R3, 0x4, R6 ;  /* 0x0000000403087825 */ /* 0x000fe400078e0206 */
[----:B------:R-:W3:Y:S02]  /*0570*/  LDG.E R6, desc[UR4][R6.64] ;  /* 0x0000000406067981 */ /* 0x000ee4000c1e1900 */
[----:B--2---:R-:W-:Y:S01]  /*0580*/  IMAD.WIDE.U32 R14, R5, 0x4, R14 ;  /* 0x00000004050e7825 */ /* 0x004fe200078e000e */
[----:B------:R-:W-:Y:S02]  /*0590*/  IADD3.X R5, PT, PT, RZ, RZ, RZ, P1, !PT ;  /* 0x000000ffff057210 */ /* 0x000fe40000ffe4ff */
[----:B-1----:R-:W-:-:S03]  /*05a0*/  LEA R4, P1, R10, UR6, 0x2 ;  /* 0x000000060a047c11 */ /* 0x002fc6000f8210ff */
[----:B------:R-:W3:Y:S01]  /*05b0*/  LDG.E R15, desc[UR4][R14.64] ;  /* 0x000000040e0f7981 */ /* 0x000ee2000c1e1900 */
[----:B------:R-:W-:Y:S01]  /*05c0*/  LEA.HI.X R5, R10, UR7, R5, 0x2, P1 ;  /* 0x000000070a057c11 */ /* 0x000fe200088f1405 */
[C---:B------:R-:W-:Y:S02]  /*05d0*/  IMAD.WIDE R10, R3.reuse, 0x4, R8 ;  /* 0x00000004030a7825 */ /* 0x040fe400078e0208 */
[----:B------:R-:W2:Y:S04]  /*05e0*/  LDG.E R8, desc[UR4][R8.64] ;  /* 0x0000000408087981 */ /* 0x000ea8000c1e1900 */
[----:B------:R-:W2:Y:S01]  /*05f0*/  LDG.E R17, desc[UR4][R4.64+0x4] ;  /* 0x0000040404117981 */ /* 0x000ea2000c1e1900 */
[----:B------:R-:W-:-:S03]  /*0600*/  IMAD.WIDE R12, R3, 0x4, R10 ;  /* 0x00000004030c7825 */ /* 0x000fc600078e020a */
[----:B------:R-:W4:Y:S04]  /*0610*/  LDG.E R22, desc[UR4][R10.64] ;  /* 0x000000040a167981 */ /* 0x000f28000c1e1900 */
[----:B------:R-:W4:Y:S04]  /*0620*/  LDG.E R18, desc[UR4][R4.64+0x8] ;  /* 0x0000080404127981 */ /* 0x000f28000c1e1900 */
[----:B------:R-:W5:Y:S04]  /*0630*/  LDG.E R26, desc[UR4][R4.64+0xc] ;  /* 0x00000c04041a7981 */ /* 0x000f68000c1e1900 */
[----:B------:R-:W5:Y:S01]  /*0640*/  LDG.E R12, desc[UR4][R12.64] ;  /* 0x000000040c0c7981 */ /* 0x000f62000c1e1900 */
[----:B------:R-:W-:Y:S01]  /*0650*/  IADD3 R21, PT, PT, R21, 0x4, RZ ;  /* 0x0000000415157810 */ /* 0x000fe20007ffe0ff */
[----:B---3--:R-:W-:-:S04]  /*0660*/  FFMA R24, R15, R6, R24 ;  /* 0x000000060f187223 */ /* 0x008fc80000000018 */
[----:B--2---:R-:W-:-:S04]  /*0670*/  FFMA R17, R17, R8, R24 ;  /* 0x0000000811117223 */ /* 0x004fc80000000018 */
[----:B----4-:R-:W-:-:S04]  /*0680*/  FFMA R17, R18, R22, R17 ;  /* 0x0000001612117223 */ /* 0x010fc80000000011 */
[----:B-----5:R-:W-:-:S07]  /*0690*/  FFMA R24, R26, R12, R17 ;  /* 0x0000000c1a187223 */ /* 0x020fce0000000011 */
.L_x_29:
[----:B------:R-:W-:Y:S05]  /*06a0*/  @!P0 BRA `(.L_x_26) ;  /* 0x00000000007c8947 */ /* 0x000fea0003800000 */
[----:B------:R-:W-:Y:S01]  /*06b0*/  ISETP.NE.AND P1, PT, R16, 0x1, PT ;  /* 0x000000011000780c */ /* 0x000fe20003f25270 */
[----:B------:R-:W0:Y:S01]  /*06c0*/  LDC.64 R12, c[0x0][0x380] ;  /* 0x0000e000ff0c7b82 */ /* 0x000e220000000a00 */
[----:B------:R-:W-:-:S04]  /*06d0*/  LOP3.LUT R2, R2, 0x1, RZ, 0xc0, !PT ;  /* 0x0000000102027812 */ /* 0x000fc800078ec0ff */
[----:B------:R-:W-:-:S03]  /*06e0*/  ISETP.NE.U32.AND P0, PT, R2, 0x1, PT ;  /* 0x000000010200780c */ /* 0x000fc60003f05070 */
[----:B------:R-:W1:Y:S04]  /*06f0*/  LDC.64 R10, c[0x0][0x388] ;  /* 0x0000e200ff0a7b82 */ /* 0x000e680000000a00 */
[CC--:B------:R-:W-:Y:S02]  /*0700*/  @P1 IADD3 R15, PT, PT, R20.reuse, R21.reuse, RZ ;  /* 0x00000015140f1210 */ /* 0x0c0fe40007ffe0ff */
[----:B------:R-:W-:Y:S02]  /*0710*/  @P1 IADD3 R2, P2, PT, R20, R21, RZ ;  /* 0x0000001514021210 */ /* 0x000fe40007f5e0ff */
[----:B------:R-:W2:Y:S02]  /*0720*/  @P1 LDC.64 R4, c[0x0][0x380] ;  /* 0x0000e000ff041b82 */ /* 0x000ea40000000a00 */
[----:B------:R-:W-:-:S06]  /*0730*/  @P1 IADD3.X R14, PT, PT, RZ, RZ, RZ, P2, !PT ;  /* 0x000000ffff0e1210 */ /* 0x000fcc00017fe4ff */
[----:B------:R-:W3:Y:S01]  /*0740*/  LDC.64 R6, c[0x0][0x380] ;  /* 0x0000e000ff067b82 */ /* 0x000ee20000000a00 */
[----:B0-----:R-:W-:-:S04]  /*0750*/  @P1 IMAD.WIDE.U32 R12, R15, 0x4, R12 ;  /* 0x000000040f0c1825 */ /* 0x001fc800078e000c */
[C---:B------:R-:W-:Y:S01]  /*0760*/  @P1 IMAD R15, R21.reuse, R3, R0 ;  /* 0x00000003150f1224 */ /* 0x040fe200078e0200 */
[----:B------:R-:W-:Y:S01]  /*0770*/  @P1 IADD3 R21, PT, PT, R21, 0x2, RZ ;  /* 0x0000000215151810 */ /* 0x000fe20007ffe0ff */
[----:B------:R-:W4:Y:S01]  /*0780*/  @P1 LDG.E R13, desc[UR4][R12.64] ;  /* 0x000000040c0d1981 */ /* 0x000f22000c1e1900 */
[----:B------:R-:W0:Y:S01]  /*0790*/  LDC.64 R8, c[0x0][0x388] ;  /* 0x0000e200ff087b82 */ /* 0x000e220000000a00 */
[----:B-1----:R-:W-:Y:S01]  /*07a0*/  @P1 IMAD.WIDE R10, R15, 0x4, R10 ;  /* 0x000000040f0a1825 */ /* 0x002fe200078e020a */
[----:B------:R-:W-:Y:S02]  /*07b0*/  @!P0 IADD3 R17, PT, PT, R20, R21, RZ ;  /* 0x0000001514118210 */ /* 0x000fe40007ffe0ff */
[----:B--2---:R-:W-:Y:S01]  /*07c0*/  @P1 LEA R4, P2, R2, R4, 0x2 ;  /* 0x0000000402041211 */ /* 0x004fe200078410ff */
[----:B------:R-:W-:-:S03]  /*07d0*/  @!P0 IMAD R21, R21, R3, R0 ;  /* 0x0000000315158224 */ /* 0x000fc600078e0200 */
[----:B------:R-:W-:Y:S01]  /*07e0*/  @P1 LEA.HI.X R5, R2, R5, R14, 0x2, P2 ;  /* 0x0000000502051211 */ /* 0x000fe200010f140e */
[----:B------:R-:W-:Y:S01]  /*07f0*/  @P1 IMAD.WIDE R14, R3, 0x4, R10 ;  /* 0x00000004030e1825 */ /* 0x000fe200078e020a */
[----:B------:R-:W4:Y:S03]  /*0800*/  @P1 LDG.E R2, desc[UR4][R10.64] ;  /* 0x000000040a021981 */ /* 0x000f26000c1e1900 */
[----:B---3--:R-:W-:Y:S01]  /*0810*/  @!P0 IMAD.WIDE.U32 R6, R17, 0x4, R6 ;  /* 0x0000000411068825 */ /* 0x008fe200078e0006 */
[----:B------:R-:W2:Y:S04]  /*0820*/  @P1 LDG.E R5, desc[UR4][R4.64+0x4] ;  /* 0x0000040404051981 */ /* 0x000ea8000c1e1900 */
[----:B------:R-:W2:Y:S01]  /*0830*/  @P1 LDG.E R14, desc[UR4][R14.64] ;  /* 0x000000040e0e1981 */ /* 0x000ea2000c1e1900 */
[----:B0-----:R-:W-:-:S03]  /*0840*/  @!P0 IMAD.WIDE R8, R21, 0x4, R8 ;  /* 0x0000000415088825 */ /* 0x001fc600078e0208 */
[----:B------:R-:W3:Y:S04]  /*0850*/  @!P0 LDG.E R7, desc[UR4][R6.64] ;  /* 0x0000000406078981 */ /* 0x000ee8000c1e1900 */
[----:B------:R-:W3:Y:S01]  /*0860*/  @!P0 LDG.E R8, desc[UR4][R8.64] ;  /* 0x0000000408088981 */ /* 0x000ee2000c1e1900 */
[----:B----4-:R-:W-:-:S04]  /*0870*/  @P1 FFMA R2, R13, R2, R24 ;  /* 0x000000020d021223 */ /* 0x010fc80000000018 */
[----:B--2---:R-:W-:-:S04]  /*0880*/  @P1 FFMA R24, R5, R14, R2 ;  /* 0x0000000e05181223 */ /* 0x004fc80000000002 */
[----:B---3--:R-:W-:-:S07]  /*0890*/  @!P0 FFMA R24, R7, R8, R24 ;  /* 0x0000000807188223 */ /* 0x008fce0000000018 */
.L_x_26:
[----:B------:R-:W0:Y:S01]  /*08a0*/  LDC.64 R4, c[0x0][0x390] ;  /* 0x0000e400ff047b82 */ /* 0x000e220000000a00 */
[----:B------:R-:W-:-:S04]  /*08b0*/  IMAD R3, R19, R3, R0 ;  /* 0x0000000313037224 */ /* 0x000fc800078e0200 */
[----:B0-----:R-:W-:-:S05]  /*08c0*/  IMAD.WIDE R2, R3, 0x4, R4 ;  /* 0x0000000403027825 */ /* 0x001fca00078e0204 */
[----:B------:R-:W-:Y:S01]  /*08d0*/  STG.E desc[UR4][R2.64], R24 ;  /* 0x0000001802007986 */ /* 0x000fe2000c101904 */
[----:B------:R-:W-:Y:S05]  /*08e0*/  EXIT ;  /* 0x000000000000794d */ /* 0x000fea0003800000 */
.L_x_30:
        /* <DEDUP_REMOVED lines=9> */
.L_x_33:


//--------------------- .nv.shared._Z16matmul_v3_kernelILi128ELi128ELi32ELi256EEvPKfS1_Pfiii --------------------------
	.section	.nv.shared._Z16matmul_v3_kernelILi128ELi128ELi32ELi256EEvPKfS1_Pfiii,"aw",@nobits
	.sectionflags	@""
	.align	4
.nv.shared._Z16matmul_v3_kernelILi128ELi128ELi32ELi256EEvPKfS1_Pfiii:
	.zero		33792


//--------------------- .nv.shared.reserved.0     --------------------------
	.section	.nv.shared.reserved.0,"aw",@nobits
	.weak		__nv_reservedSMEM_offset_0_alias
	.size		__nv_reservedSMEM_offset_0_alias, 0, 64
	.other		__nv_reservedSMEM_offset_0_alias,@"STO_CUDA_RESERVED_SHARED STV_DEFAULT"
__nv_reservedSMEM_offset_0_alias:
	.zero		0
	.zero		64


//--------------------- .nv.shared._Z16matmul_v2_kernelPKfS0_Pfiii --------------------------
	.section	.nv.shared._Z16matmul_v2_kernelPKfS0_Pfiii,"aw",@nobits
	.sectionflags	@""
	.align	4
.nv.shared._Z16matmul_v2_kernelPKfS0_Pfiii:
	.zero		9216


//--------------------- .nv.constant0._Z16matmul_v3_kernelILi128ELi128ELi32ELi256EEvPKfS1_Pfiii --------------------------
	.section	.nv.constant0._Z16matmul_v3_kernelILi128ELi128ELi32ELi256EEvPKfS1_Pfiii,"a",@progbits
	.sectionflags	@""
	.align	4
.nv.constant0._Z16matmul_v3_kernelILi128ELi128ELi32ELi256EEvPKfS1_Pfiii:
	.zero		932


//--------------------- .nv.constant0._Z16matmul_v2_kernelPKfS0_Pfiii --------------------------
	.section	.nv.constant0._Z16matmul_v2_kernelPKfS0_Pfiii,"a",@progbits
	.sectionflags	@""
	.align	4
.nv.constant0._Z16matmul_v2_kernelPKfS0_Pfiii:
	.zero		932


//--------------------- .nv.constant0._Z16matmul_v1_kernelPKfS0_Pfiii --------------------------
	.section	.nv.constant0._Z16matmul_v1_kernelPKfS0_Pfiii,"a",@progbits
	.sectionflags	@""
	.align	4
.nv.constant0._Z16matmul_v1_kernelPKfS0_Pfiii:
	.zero		932


//--------------------- SYMBOLS --------------------------

	.type		.nv.reservedSmem.offset0,@object
	.size		.nv.reservedSmem.offset0,0x4
	.type		.nv.reservedSmem.cap,@object
	.size		.nv.reservedSmem.cap,0x4
